def attn_fwd(
    Q,
    K,
    V,
    Out,
    Lse,
    sm_scale,
    stride_qz,
    stride_qh,
    stride_qm,
    stride_qk,
    stride_kz,
    stride_kh,
    stride_kn,
    stride_kk,
    stride_vz,
    stride_vh,
    stride_vn,
    stride_vk,
    stride_oz,
    stride_oh,
    stride_om,
    stride_ok,
    seqlen_q,
    seqlen_k,
    BLOCK_M: tl.constexpr,
    BLOCK_N: tl.constexpr,
    HEAD_DIM: tl.constexpr,
    CAUSAL: tl.constexpr,
):
    start_m = tl.program_id(0)
    off_hz = tl.program_id(1)
    q_off = off_hz * stride_qh
    k_off = off_hz * stride_kh
    v_off = off_hz * stride_vh
    offs_m = start_m * BLOCK_M + tl.arange(0, BLOCK_M)
    offs_d = tl.arange(0, HEAD_DIM)
    offs_n = tl.arange(0, BLOCK_N)
    q_ptrs = Q + q_off + offs_m[:, None] * stride_qm + offs_d[None, :] * stride_qk
    k_ptrs = K + k_off + offs_d[:, None] * stride_kk + offs_n[None, :] * stride_kn
    v_ptrs = V + v_off + offs_n[:, None] * stride_vn + offs_d[None, :] * stride_vk
    m_i = tl.full([BLOCK_M], float("-inf"), dtype=tl.float32)
    l_i = tl.zeros([BLOCK_M], dtype=tl.float32) + 1.0
    acc = tl.zeros([BLOCK_M, HEAD_DIM], dtype=tl.float32)
    q = tl.load(q_ptrs)
    acc, l_i, m_i = _attn_fwd_inner(
        acc,
        l_i,
        m_i,
        q,
        k_ptrs,
        v_ptrs,
        sm_scale,
        stride_kn,
        stride_vn,
        start_m,
        seqlen_k,
        BLOCK_M,
        BLOCK_N,
        HEAD_DIM,
        CAUSAL,
    )
    acc = acc / l_i[:, None]
    lse = m_i + tl.math.log2(l_i) / 1.4426950408889634
    o_ptrs = (
        Out
        + off_hz * stride_oh
        + offs_m[:, None] * stride_om
        + offs_d[None, :] * stride_ok
    )
    tl.store(o_ptrs, acc.to(Out.dtype.element_ty))
    tl.store(Lse + off_hz * seqlen_q + offs_m, lse)

# config = {"BLOCK_M": 128, "BLOCK_N": 32, "HEAD_DIM": 64, "arch": "sm_100", "causal": true, "dtype": "fp8e4m3", "num_stages": 2, "num_warps": 4}
# arch = sm_100


// ===== COMPILED SASS (sm_100a) =====

	.target	sm_100a

	.elftype	@"ET_EXEC"


//--------------------- .note.nv.tkinfo           --------------------------
	.section	.note.nv.tkinfo,"",@"SHT_NOTE"
	.sectionflags	@"SHF_NOTE_NV_TKINFO"
	.tkinfo
        /*0018*/ 	.word	0x00000081
        /*0030*/ 	.string	""
        /*0030*/ 	.string	"ptxas-blackwell"
        /*0030*/ 	.string	"Cuda compilation tools, release 12.9, V12.9.86"
        /*0030*/ 	.string	"Build cuda_12.9.r12.9/compiler.36037853_0"
        /*0030*/ 	.string	"-v  -suppress-debug-info  -lineinfo  -arch sm_100a "



//--------------------- .note.nv.cuver            --------------------------
	.section	.note.nv.cuver,"",@"SHT_NOTE"
	.sectionflags	@"SHF_NOTE_NV_CUVER"
        /*0018*/ 	.short	0x0001
        /*001a*/ 	.short	0x0064
        /*001c*/ 	.short	0x0001
        /*001e*/ 	.short	0x0000
        /*0020*/ 	.short	0x0001
        /*0022*/ 	.short	0x0000


//--------------------- .nv.info                  --------------------------
	.section	.nv.info,"",@"SHT_CUDA_INFO"
	.align	4


	//----- nvinfo : EIATTR_REGCOUNT
	.align		4
        /*0000*/ 	.byte	0x04, 0x2f
        /*0002*/ 	.short	(.L_5 - .L_4)
	.align		4
.L_4:
        /*0004*/ 	.word	index@(attn_fwd)
        /*0008*/ 	.word	0x000000a8


	//----- nvinfo : EIATTR_FRAME_SIZE
	.align		4
.L_5:
        /*000c*/ 	.byte	0x04, 0x11
        /*000e*/ 	.short	(.L_7 - .L_6)
	.align		4
.L_6:
        /*0010*/ 	.word	index@($__internal_2_$__cuda_sm10x_tcgen05_guardrail_trap_unallocated_columns_being_dealloced)
        /*0014*/ 	.word	0x00000000


	//----- nvinfo : EIATTR_FRAME_SIZE
	.align		4
.L_7:
        /*0018*/ 	.byte	0x04, 0x11
        /*001a*/ 	.short	(.L_9 - .L_8)
	.align		4
.L_8:
        /*001c*/ 	.word	index@($__internal_1_$__cuda_sm10x_tcgen05_guardrail_trap_phase_invalid_during_alloc)
        /*0020*/ 	.word	0x00000000


	//----- nvinfo : EIATTR_FRAME_SIZE
	.align		4
.L_9:
        /*0024*/ 	.byte	0x04, 0x11
        /*0026*/ 	.short	(.L_11 - .L_10)
	.align		4
.L_10:
        /*0028*/ 	.word	index@($__internal_0_$__cuda_sm10x_tcgen05_guardrail_trap_col_being_dealloced_not_returned_by_alloc)
        /*002c*/ 	.word	0x00000000


	//----- nvinfo : EIATTR_FRAME_SIZE
	.align		4
.L_11:
        /*0030*/ 	.byte	0x04, 0x11
        /*0032*/ 	.short	(.L_13 - .L_12)
	.align		4
.L_12:
        /*0034*/ 	.word	index@(attn_fwd)
        /*0038*/ 	.word	0x00000000


	//----- nvinfo : EIATTR_MIN_STACK_SIZE
	.align		4
.L_13:
        /*003c*/ 	.byte	0x04, 0x12
        /*003e*/ 	.short	(.L_15 - .L_14)
	.align		4
.L_14:
        /*0040*/ 	.word	index@(attn_fwd)
        /*0044*/ 	.word	0x00000000
.L_15:


//--------------------- .nv.info.attn_fwd         --------------------------
	.section	.nv.info.attn_fwd,"",@"SHT_CUDA_INFO"
	.sectionflags	@""
	.align	4


	//----- nvinfo : EIATTR_CUDA_API_VERSION
	.align		4
        /*0000*/ 	.byte	0x04, 0x37
        /*0002*/ 	.short	(.L_17 - .L_16)
.L_16:
        /*0004*/ 	.word	0x00000081


	//----- nvinfo : EIATTR_KPARAM_INFO
	.align		4
.L_17:
        /*0008*/ 	.byte	0x04, 0x17
        /*000a*/ 	.short	(.L_19 - .L_18)
.L_18:
        /*000c*/ 	.word	0x00000000
        /*0010*/ 	.short	0x0019
        /*0012*/ 	.short	0x0080
        /*0014*/ 	.byte	0x00, 0xf4, 0x21, 0x00


	//----- nvinfo : EIATTR_KPARAM_INFO
	.align		4
.L_19:
        /*0018*/ 	.byte	0x04, 0x17
        /*001a*/ 	.short	(.L_21 - .L_20)
.L_20:
        /*001c*/ 	.word	0x00000000
        /*0020*/ 	.short	0x0018
        /*0022*/ 	.short	0x0078
        /*0024*/ 	.byte	0x00, 0xf4, 0x21, 0x00


	//----- nvinfo : EIATTR_KPARAM_INFO
	.align		4
.L_21:
        /*0028*/ 	.byte	0x04, 0x17
        /*002a*/ 	.short	(.L_23 - .L_22)
.L_22:
        /*002c*/ 	.word	0x00000000
        /*0030*/ 	.short	0x0017
        /*0032*/ 	.short	0x0070
        /*0034*/ 	.byte	0x00, 0xf0, 0x11, 0x00


	//----- nvinfo : EIATTR_KPARAM_INFO
	.align		4
.L_23:
        /*0038*/ 	.byte	0x04, 0x17
        /*003a*/ 	.short	(.L_25 - .L_24)
.L_24:
        /*003c*/ 	.word	0x00000000
        /*0040*/ 	.short	0x0016
        /*0042*/ 	.short	0x006c
        /*0044*/ 	.byte	0x00, 0xf0, 0x11, 0x00


	//----- nvinfo : EIATTR_KPARAM_INFO
	.align		4
.L_25:
        /*0048*/ 	.byte	0x04, 0x17
        /*004a*/ 	.short	(.L_27 - .L_26)
.L_26:
        /*004c*/ 	.word	0x00000000
        /*0050*/ 	.short	0x0015
        /*0052*/ 	.short	0x0068
        /*0054*/ 	.byte	0x00, 0xf0, 0x11, 0x00


	//----- nvinfo : EIATTR_KPARAM_INFO
	.align		4
.L_27:
        /*0058*/ 	.byte	0x04, 0x17
        /*005a*/ 	.short	(.L_29 - .L_28)
.L_28:
        /*005c*/ 	.word	0x00000000
        /*0060*/ 	.short	0x0014
        /*0062*/ 	.short	0x0064
        /*0064*/ 	.byte	0x00, 0xf0, 0x11, 0x00


	//----- nvinfo : EIATTR_KPARAM_INFO
	.align		4
.L_29:
        /*0068*/ 	.byte	0x04, 0x17
        /*006a*/ 	.short	(.L_31 - .L_30)
.L_30:
        /*006c*/ 	.word	0x00000000
        /*0070*/ 	.short	0x0013
        /*0072*/ 	.short	0x0060
        /*0074*/ 	.byte	0x00, 0xf0, 0x11, 0x00


	//----- nvinfo : EIATTR_KPARAM_INFO
	.align		4
.L_31:
        /*0078*/ 	.byte	0x04, 0x17
        /*007a*/ 	.short	(.L_33 - .L_32)
.L_32:
        /*007c*/ 	.word	0x00000000
        /*0080*/ 	.short	0x0012
        /*0082*/ 	.short	0x005c
        /*0084*/ 	.byte	0x00, 0xf0, 0x11, 0x00


	//----- nvinfo : EIATTR_KPARAM_INFO
	.align		4
.L_33:
        /*0088*/ 	.byte	0x04, 0x17
        /*008a*/ 	.short	(.L_35 - .L_34)
.L_34:
        /*008c*/ 	.word	0x00000000
        /*0090*/ 	.short	0x0011
        /*0092*/ 	.short	0x0058
        /*0094*/ 	.byte	0x00, 0xf0, 0x11, 0x00


	//----- nvinfo : EIATTR_KPARAM_INFO
	.align		4
.L_35:
        /*0098*/ 	.byte	0x04, 0x17
        /*009a*/ 	.short	(.L_37 - .L_36)
.L_36:
        /*009c*/ 	.word	0x00000000
        /*00a0*/ 	.short	0x0010
        /*00a2*/ 	.short	0x0054
        /*00a4*/ 	.byte	0x00, 0xf0, 0x11, 0x00


	//----- nvinfo : EIATTR_KPARAM_INFO
	.align		4
.L_37:
        /*00a8*/ 	.byte	0x04, 0x17
        /*00aa*/ 	.short	(.L_39 - .L_38)
.L_38:
        /*00ac*/ 	.word	0x00000000
        /*00b0*/ 	.short	0x000f
        /*00b2*/ 	.short	0x0050
        /*00b4*/ 	.byte	0x00, 0xf0, 0x11, 0x00


	//----- nvinfo : EIATTR_KPARAM_INFO
	.align		4
.L_39:
        /*00b8*/ 	.byte	0x04, 0x17
        /*00ba*/ 	.short	(.L_41 - .L_40)
.L_40:
        /*00bc*/ 	.word	0x00000000
        /*00c0*/ 	.short	0x000e
        /*00c2*/ 	.short	0x004c
        /*00c4*/ 	.byte	0x00, 0xf0, 0x11, 0x00


	//----- nvinfo : EIATTR_KPARAM_INFO
	.align		4
.L_41:
        /*00c8*/ 	.byte	0x04, 0x17
        /*00ca*/ 	.short	(.L_43 - .L_42)
.L_42:
        /*00cc*/ 	.word	0x00000000
        /*00d0*/ 	.short	0x000d
        /*00d2*/ 	.short	0x0048
        /*00d4*/ 	.byte	0x00, 0xf0, 0x11, 0x00


	//----- nvinfo : EIATTR_KPARAM_INFO
	.align		4
.L_43:
        /*00d8*/ 	.byte	0x04, 0x17
        /*00da*/ 	.short	(.L_45 - .L_44)
.L_44:
        /*00dc*/ 	.word	0x00000000
        /*00e0*/ 	.short	0x000c
        /*00e2*/ 	.short	0x0044
        /*00e4*/ 	.byte	0x00, 0xf0, 0x11, 0x00


	//----- nvinfo : EIATTR_KPARAM_INFO
	.align		4
.L_45:
        /*00e8*/ 	.byte	0x04, 0x17
        /*00ea*/ 	.short	(.L_47 - .L_46)
.L_46:
        /*00ec*/ 	.word	0x00000000
        /*00f0*/ 	.short	0x000b
        /*00f2*/ 	.short	0x0040
        /*00f4*/ 	.byte	0x00, 0xf0, 0x11, 0x00


	//----- nvinfo : EIATTR_KPARAM_INFO
	.align		4
.L_47:
        /*00f8*/ 	.byte	0x04, 0x17
        /*00fa*/ 	.short	(.L_49 - .L_48)
.L_48:
        /*00fc*/ 	.word	0x00000000
        /*0100*/ 	.short	0x000a
        /*0102*/ 	.short	0x003c
        /*0104*/ 	.byte	0x00, 0xf0, 0x11, 0x00


	//----- nvinfo : EIATTR_KPARAM_INFO
	.align		4
.L_49:
        /*0108*/ 	.byte	0x04, 0x17
        /*010a*/ 	.short	(.L_51 - .L_50)
.L_50:
        /*010c*/ 	.word	0x00000000
        /*0110*/ 	.short	0x0009
        /*0112*/ 	.short	0x0038
        /*0114*/ 	.byte	0x00, 0xf0, 0x11, 0x00


	//----- nvinfo : EIATTR_KPARAM_INFO
	.align		4
.L_51:
        /*0118*/ 	.byte	0x04, 0x17
        /*011a*/ 	.short	(.L_53 - .L_52)
.L_52:
        /*011c*/ 	.word	0x00000000
        /*0120*/ 	.short	0x0008
        /*0122*/ 	.short	0x0034
        /*0124*/ 	.byte	0x00, 0xf0, 0x11, 0x00


	//----- nvinfo : EIATTR_KPARAM_INFO
	.align		4
.L_53:
        /*0128*/ 	.byte	0x04, 0x17
        /*012a*/ 	.short	(.L_55 - .L_54)
.L_54:
        /*012c*/ 	.word	0x00000000
        /*0130*/ 	.short	0x0007
        /*0132*/ 	.short	0x0030
        /*0134*/ 	.byte	0x00, 0xf0, 0x11, 0x00


	//----- nvinfo : EIATTR_KPARAM_INFO
	.align		4
.L_55:
        /*0138*/ 	.byte	0x04, 0x17
        /*013a*/ 	.short	(.L_57 - .L_56)
.L_56:
        /*013c*/ 	.word	0x00000000
        /*0140*/ 	.short	0x0006
        /*0142*/ 	.short	0x002c
        /*0144*/ 	.byte	0x00, 0xf0, 0x11, 0x00


	//----- nvinfo : EIATTR_KPARAM_INFO
	.align		4
.L_57:
        /*0148*/ 	.byte	0x04, 0x17
        /*014a*/ 	.short	(.L_59 - .L_58)
.L_58:
        /*014c*/ 	.word	0x00000000
        /*0150*/ 	.short	0x0005
        /*0152*/ 	.short	0x0028
        /*0154*/ 	.byte	0x00, 0xf0, 0x11, 0x00


	//----- nvinfo : EIATTR_KPARAM_INFO
	.align		4
.L_59:
        /*0158*/ 	.byte	0x04, 0x17
        /*015a*/ 	.short	(.L_61 - .L_60)
.L_60:
        /*015c*/ 	.word	0x00000000
        /*0160*/ 	.short	0x0004
        /*0162*/ 	.short	0x0020
        /*0164*/ 	.byte	0x00, 0xf4, 0x21, 0x00


	//----- nvinfo : EIATTR_KPARAM_INFO
	.align		4
.L_61:
        /*0168*/ 	.byte	0x04, 0x17
        /*016a*/ 	.short	(.L_63 - .L_62)
.L_62:
        /*016c*/ 	.word	0x00000000
        /*0170*/ 	.short	0x0003
        /*0172*/ 	.short	0x0018
        /*0174*/ 	.byte	0x00, 0xf4, 0x21, 0x00


	//----- nvinfo : EIATTR_KPARAM_INFO
	.align		4
.L_63:
        /*0178*/ 	.byte	0x04, 0x17
        /*017a*/ 	.short	(.L_65 - .L_64)
.L_64:
        /*017c*/ 	.word	0x00000000
        /*0180*/ 	.short	0x0002
        /*0182*/ 	.short	0x0010
        /*0184*/ 	.byte	0x00, 0xf4, 0x21, 0x00


	//----- nvinfo : EIATTR_KPARAM_INFO
	.align		4
.L_65:
        /*0188*/ 	.byte	0x04, 0x17
        /*018a*/ 	.short	(.L_67 - .L_66)
.L_66:
        /*018c*/ 	.word	0x00000000
        /*0190*/ 	.short	0x0001
        /*0192*/ 	.short	0x0008
        /*0194*/ 	.byte	0x00, 0xf4, 0x21, 0x00


	//----- nvinfo : EIATTR_KPARAM_INFO
	.align		4
.L_67:
        /*0198*/ 	.byte	0x04, 0x17
        /*019a*/ 	.short	(.L_69 - .L_68)
.L_68:
        /*019c*/ 	.word	0x00000000
        /*01a0*/ 	.short	0x0000
        /*01a2*/ 	.short	0x0000
        /*01a4*/ 	.byte	0x00, 0xf4, 0x21, 0x00


	//----- nvinfo : EIATTR_AT_ENTRY_FRAGMENTS
	.align		4
.L_69:
        /*01a8*/ 	.byte	0x04, 0x4f
        /*01aa*/ 	.short	(.L_71 - .L_70)


	//   ....[0]....
.L_70:
        /*01ac*/ 	.word	0x00000004


	//----- nvinfo : EIATTR_RESERVED_SMEM_USED
	.align		4
.L_71:
        /*01b0*/ 	.byte	0x01, 0x41
	.zero		2


	//----- nvinfo : EIATTR_SPARSE_MMA_MASK
	.align		4
        /*01b4*/ 	.byte	0x03, 0x50
        /*01b6*/ 	.short	0x0000


	//----- nvinfo : EIATTR_TCGEN05_1CTA_USED
	.align		4
        /*01b8*/ 	.byte	0x01, 0x51
	.zero		2


	//----- nvinfo : EIATTR_MAXREG_COUNT
	.align		4
        /*01bc*/ 	.byte	0x03, 0x1b
        /*01be*/ 	.short	0x00ff


	//----- nvinfo : EIATTR_NUM_BARRIERS
	.align		4
        /*01c0*/ 	.byte	0x02, 0x4c
        /*01c2*/ 	.byte	0x01
	.zero		1


	//----- nvinfo : EIATTR_INT_WARP_WIDE_INSTR_OFFSETS
	.align		4
        /*01c4*/ 	.byte	0x04, 0x31
        /*01c6*/ 	.short	(.L_73 - .L_72)


	//   ....[0]....
.L_72:
        /*01c8*/ 	.word	0x00001ba0


	//   ....[1]....
        /*01cc*/ 	.word	0x00001bb0


	//   ....[2]....
        /*01d0*/ 	.word	0x00002300


	//   ....[3]....
        /*01d4*/ 	.word	0x00002390


	//   ....[4]....
        /*01d8*/ 	.word	0x00004c80


	//   ....[5]....
        /*01dc*/ 	.word	0x00009ae0


	//   ....[6]....
        /*01e0*/ 	.word	0x00009b30


	//----- nvinfo : EIATTR_COOP_GROUP_MASK_REGIDS
	.align		4
.L_73:
        /*01e4*/ 	.byte	0x04, 0x29
        /*01e6*/ 	.short	(.L_75 - .L_74)


	//   ....[0]....
.L_74:
        /*01e8*/ 	.word	0xffffffff


	//   ....[1]....
        /*01ec*/ 	.word	0xffffffff


	//   ....[2]....
        /*01f0*/ 	.word	0xffffffff


	//   ....[3]....
        /*01f4*/ 	.word	0xffffffff


	//----- nvinfo : EIATTR_COOP_GROUP_INSTR_OFFSETS
	.align		4
.L_75:
        /*01f8*/ 	.byte	0x04, 0x28
        /*01fa*/ 	.short	(.L_77 - .L_76)


	//   ....[0]....
.L_76:
        /*01fc*/ 	.word	0x00000060


	//   ....[1]....
        /*0200*/ 	.word	0x00000320


	//   ....[2]....
        /*0204*/ 	.word	0x00009970


	//   ....[3]....
        /*0208*/ 	.word	0x00009be0


	//----- nvinfo : EIATTR_VRC_CTA_INIT_COUNT
	.align		4
.L_77:
        /*020c*/ 	.byte	0x02, 0x4a
        /*020e*/ 	.byte	0x80
	.zero		1


	//----- nvinfo : EIATTR_MBARRIER_INSTR_OFFSETS
	.align		4
        /*0210*/ 	.byte	0x04, 0x39
        /*0212*/ 	.short	(.L_79 - .L_78)


	//   ....[0]....
.L_78:
        /*0214*/ 	.word	0x000020d0
        /*0218*/ 	.word	0x000000ff
        /*021c*/ 	.word	0x00004800
        /*0220*/ 	.short	0x0100
        /*0222*/ 	.byte	0x0b
	.zero		1


	//   ....[1]....
        /*0224*/ 	.word	0x00002380
        /*0228*/ 	.word	0x000000ff
        /*022c*/ 	.word	0x00004808
        /*0230*/ 	.short	0x0100
        /*0232*/ 	.byte	0x0b
	.zero		1


	//   ....[2]....
        /*0234*/ 	.word	0x000026e0
        /*0238*/ 	.word	0x000000ff
        /*023c*/ 	.word	0x00003800
        /*0240*/ 	.short	0x0100
        /*0242*/ 	.byte	0x0b
	.zero		1


	//   ....[3]....
        /*0244*/ 	.word	0x000028d0
        /*0248*/ 	.word	0x000000ff
        /*024c*/ 	.word	0x00003800
        /*0250*/ 	.short	0x010a
        /*0252*/ 	.byte	0x0b
	.zero		1


	//   ....[4]....
        /*0254*/ 	.word	0x00002a10
        /*0258*/ 	.word	0x000000ff
        /*025c*/ 	.word	0x00003800
        /*0260*/ 	.short	0x0108
        /*0262*/ 	.byte	0x0b
	.zero		1


	//   ....[5]....
        /*0264*/ 	.word	0x00004fd0
        /*0268*/ 	.word	0x000000ff
        /*026c*/ 	.word	0x00004810
        /*0270*/ 	.short	0x0100
        /*0272*/ 	.byte	0x0b
	.zero		1


	//   ....[6]....
        /*0274*/ 	.word	0x000050e0
        /*0278*/ 	.word	0x000000ff
        /*027c*/ 	.word	0x00004810
        /*0280*/ 	.short	0x010a
        /*0282*/ 	.byte	0x0b
	.zero		1


	//   ....[7]....
        /*0284*/ 	.word	0x000053d0
        /*0288*/ 	.word	0x000000ff
        /*028c*/ 	.word	0x00004810
        /*0290*/ 	.short	0x0108
        /*0292*/ 	.byte	0x0b
	.zero		1


	//   ....[8]....
        /*0294*/ 	.word	0x00005420
        /*0298*/ 	.word	0x000000ff
        /*029c*/ 	.word	0x00000000
        /*02a0*/ 	.short	0x010a
        /*02a2*/ 	.byte	0x1e
	.zero		1


	//   ....[9]....
        /*02a4*/ 	.word	0x00007180
        /*02a8*/ 	.word	0x000000ff
        /*02ac*/ 	.word	0x00000000
        /*02b0*/ 	.short	0x010a
        /*02b2*/ 	.byte	0x1e
	.zero		1


	//   ....[10]....
        /*02b4*/ 	.word	0x00007320
        /*02b8*/ 	.word	0x000000ff
        /*02bc*/ 	.word	0x00004800
        /*02c0*/ 	.short	0x0108
        /*02c2*/ 	.byte	0x0b
	.zero		1


	//   ....[11]....
        /*02c4*/ 	.word	0x000073c0
        /*02c8*/ 	.word	0x000000ff
        /*02cc*/ 	.word	0x00004808
        /*02d0*/ 	.short	0x0108
        /*02d2*/ 	.byte	0x0b
	.zero		1


	//   ....[12]....
        /*02d4*/ 	.word	0x00009c00
        /*02d8*/ 	.word	0x000000ff
        /*02dc*/ 	.word	0x00003800
        /*02e0*/ 	.short	0x010a
        /*02e2*/ 	.byte	0x0b
	.zero		1


	//   ....[13]....
        /*02e4*/ 	.word	0x00009c30
        /*02e8*/ 	.word	0x000000ff
        /*02ec*/ 	.word	0x00004810
        /*02f0*/ 	.short	0x010a
        /*02f2*/ 	.byte	0x0b
	.zero		1


	//   ....[14]....
        /*02f4*/ 	.word	0x00009c60
        /*02f8*/ 	.word	0x000000ff
        /*02fc*/ 	.word	0x00000000
        /*0300*/ 	.short	0x010a
        /*0302*/ 	.byte	0x1e
	.zero		1


	//   ....[15]....
        /*0304*/ 	.word	0x00009c90
        /*0308*/ 	.word	0x000000ff
        /*030c*/ 	.word	0x00000000
        /*0310*/ 	.short	0x010a
        /*0312*/ 	.byte	0x1e
	.zero		1


	//----- nvinfo : EIATTR_NUM_MBARRIERS
	.align		4
.L_79:
        /*0314*/ 	.byte	0x03, 0x38
        /*0316*/ 	.short	0xffff


	//----- nvinfo : EIATTR_EXIT_INSTR_OFFSETS
	.align		4
        /*0318*/ 	.byte	0x04, 0x1c
        /*031a*/ 	.short	(.L_81 - .L_80)


	//   ....[0]....
.L_80:
        /*031c*/ 	.word	0x00009bf0


	//----- nvinfo : EIATTR_REQNTID
	.align		4
.L_81:
        /*0320*/ 	.byte	0x04, 0x10
        /*0322*/ 	.short	(.L_83 - .L_82)
.L_82:
        /*0324*/ 	.word	0x00000080
        /*0328*/ 	.word	0x00000001
        /*032c*/ 	.word	0x00000001


	//----- nvinfo : EIATTR_CRS_STACK_SIZE
	.align		4
.L_83:
        /*0330*/ 	.byte	0x04, 0x1e
        /*0332*/ 	.short	(.L_85 - .L_84)
.L_84:
        /*0334*/ 	.word	0x00000000


	//----- nvinfo : EIATTR_CBANK_PARAM_SIZE
	.align		4
.L_85:
        /*0338*/ 	.byte	0x03, 0x19
        /*033a*/ 	.short	0x0088


	//----- nvinfo : EIATTR_PARAM_CBANK
	.align		4
        /*033c*/ 	.byte	0x04, 0x0a
        /*033e*/ 	.short	(.L_87 - .L_86)
	.align		4
.L_86:
        /*0340*/ 	.word	index@(.nv.constant0.attn_fwd)
        /*0344*/ 	.short	0x0380
        /*0346*/ 	.short	0x0088


	//----- nvinfo : EIATTR_SW_WAR
	.align		4
.L_87:
        /*0348*/ 	.byte	0x04, 0x36
        /*034a*/ 	.short	(.L_89 - .L_88)
.L_88:
        /*034c*/ 	.word	0x00000008
.L_89:


//--------------------- .nv.compat                --------------------------
	.section	.nv.compat,"",@"SHT_CUDA_COMPAT_INFO"
	.align	4
        /*0000*/ 	.byte	0x02, 0x02, 0x02, 0x00, 0x02, 0x05, 0x05, 0x00, 0x02, 0x03, 0x00, 0x00, 0x02, 0x06, 0x01, 0x00


//--------------------- .nv.callgraph             --------------------------
	.section	.nv.callgraph,"",@"SHT_CUDA_CALLGRAPH"
	.align	4
	.sectionentsize	8
	.align		4
        /*0000*/ 	.word	0x00000000
	.align		4
        /*0004*/ 	.word	0xffffffff
	.align		4
        /*0008*/ 	.word	0x00000000
	.align		4
        /*000c*/ 	.word	0xfffffffe
	.align		4
        /*0010*/ 	.word	0x00000000
	.align		4
        /*0014*/ 	.word	0xfffffffd
	.align		4
        /*0018*/ 	.word	0x00000000
	.align		4
        /*001c*/ 	.word	0xfffffffc


//--------------------- .nv.constant4             --------------------------
	.section	.nv.constant4,"a",@progbits
	.align	8
	.align		8
.nv.constant4:
        /*0000*/ 	.dword	_$_str


//--------------------- .text.attn_fwd            --------------------------
	.section	.text.attn_fwd,"ax",@progbits
	.align	128
        .global         attn_fwd
        .type           attn_fwd,@function
        .size           attn_fwd,(.L_x_30 - attn_fwd)
        .other          attn_fwd,@"STO_CUDA_ENTRY STV_DEFAULT"
attn_fwd:
.text.attn_fwd:
[----:B------:R-:W0:Y:S01]  /*0000*/  LDC R1, c[0x0][0x37c] ;  /* 0x0000df00ff017b82 */ /* 0x000e220000000800 */
[----:B------:R-:W1:Y:S02]  /*0010*/  S2R R0, SR_TID.X ;  /* 0x0000000000007919 */ /* 0x000e640000002100 */
[----:B-1----:R-:W-:-:S04]  /*0020*/  ISETP.GE.U32.AND P0, PT, R0, 0x20, PT ;  /* 0x000000200000780c */ /* 0x002fc80003f06070 */
[----:B------:R-:W-:-:S09]  /*0030*/  P2R R2, PR, RZ, 0x1 ;  /* 0x00000001ff027803 */ /* 0x000fd20000000000 */
[----:B------:R-:W-:Y:S05]  /*0040*/  @P0 BRA `(.L_x_0) ;  /* 0x0000000000b80947 */ /* 0x000fea0003800000 */
[----:B------:R-:W1:Y:S01]  /*0050*/  S2UR UR6, SR_CgaCtaId ;  /* 0x00000000000679c3 */ /* 0x000e620000008800 */
[----:B------:R-:W-:Y:S01]  /*0060*/  NOP ;  /* 0x0000000000007918 */ /* 0x000fe20000000000 */
[----:B------:R-:W-:Y:S02]  /*0070*/  UMOV UR4, 0x40 ;  /* 0x0000004000047882 */ /* 0x000fe40000000000 */
[----:B-1----:R-:W-:-:S09]  /*0080*/  ULEA UR4, UR6, UR4, 0x18 ;  /* 0x0000000406047291 */ /* 0x002fd2000f8ec0ff */
[----:B------:R-:W1:Y:S01]  /*0090*/  LDS.U8 R2, [UR4] ;  /* 0x00000004ff027984 */ /* 0x000e620008000000 */
[----:B------:R-:W-:Y:S02]  /*00a0*/  UMOV UR4, 0x400 ;  /* 0x0000040000047882 */ /* 0x000fe40000000000 */
[----:B------:R-:W-:Y:S01]  /*00b0*/  ULEA UR4, UR6, UR4, 0x18 ;  /* 0x0000000406047291 */ /* 0x000fe2000f8ec0ff */
[----:B-1----:R-:W-:-:S13]  /*00c0*/  ISETP.NE.AND P0, PT, R2, RZ, PT ;  /* 0x000000ff0200720c */ /* 0x002fda0003f05270 */
[----:B------:R-:W-:Y:S05]  /*00d0*/  @P0 BRA `(.L_x_1) ;  /* 0x00000000007c0947 */ /* 0x000fea0003800000 */
[----:B------:R-:W-:-:S13]  /*00e0*/  ELECT P0, URZ, PT ;  /* 0x0000000000ff782f */ /* 0x000fda0003800000 */
[----:B------:R-:W-:Y:S05]  /*00f0*/  @!P0 BRA `(.L_x_2) ;  /* 0x0000000000848947 */ /* 0x000fea0003800000 */
[----:B------:R-:W-:Y:S01]  /*0100*/  UMOV UR5, 0x4 ;  /* 0x0000000400057882 */ /* 0x000fe20000000000 */
[----:B------:R-:W-:Y:S02]  /*0110*/  IMAD.MOV.U32 R5, RZ, RZ, 0x1 ;  /* 0x00000001ff057424 */ /* 0x000fe400078e00ff */
[----:B------:R-:W-:Y:S02]  /*0120*/  IMAD.MOV.U32 R3, RZ, RZ, 0xf ;  /* 0x0000000fff037424 */ /* 0x000fe400078e00ff */
[----:B------:R-:W-:Y:S04]  /*0130*/  DEPBAR.LE SB1, 0x36 ;  /* 0x00009d800000791a */ /* 0x000fe80000000000 */
[----:B------:R-:W1:Y:S02]  /*0140*/  UTCATOMSWS.FIND_AND_SET.ALIGN UP0, UR5, UR5 ;  /* 0x00000005000575e3 */ /* 0x000e640008000800 */
[----:B-1----:R-:W-:-:S04]  /*0150*/  PLOP3.LUT P0, PT, PT, PT, UP0, 0x80, 0x8 ;  /* 0x000000000008781c */ /* 0x002fc80003f0f008 */
[----:B------:R-:W-:-:S04]  /*0160*/  SEL R2, RZ, 0xffffffff, !P0 ;  /* 0xffffffffff027807 */ /* 0x000fc80004000000 */
[----:B------:R-:W-:Y:S01]  /*0170*/  ISETP.NE.AND P0, PT, R2, RZ, PT ;  /* 0x000000ff0200720c */ /* 0x000fe20003f05270 */
[----:B------:R-:W-:-:S12]  /*0180*/  IMAD.U32 R2, RZ, RZ, UR5 ;  /* 0x00000005ff027e24 */ /* 0x000fd8000f8e00ff */
[----:B------:R-:W-:Y:S05]  /*0190*/  @P0 BRA `(.L_x_3) ;  /* 0x0000000000240947 */ /* 0x000fea0003800000 */
.L_x_4:
[----:B------:R-:W-:Y:S05]  /*01a0*/  NANOSLEEP 0x64 ;  /* 0x000000640000795d */ /* 0x000fea0003800000 */
[----:B------:R-:W-:-:S05]  /*01b0*/  UMOV UR5, 0x4 ;  /* 0x0000000400057882 */ /* 0x000fca0000000000 */
[----:B------:R-:W-:Y:S04]  /*01c0*/  DEPBAR.LE SB1, 0x36 ;  /* 0x00009d800000791a */ /* 0x000fe80000000000 */
[----:B------:R-:W1:Y:S02]  /*01d0*/  UTCATOMSWS.FIND_AND_SET.ALIGN UP0, UR5, UR5 ;  /* 0x00000005000575e3 */ /* 0x000e640008000800 */
[----:B-1----:R-:W-:-:S04]  /*01e0*/  PLOP3.LUT P0, PT, PT, PT, UP0, 0x80, 0x8 ;  /* 0x000000000008781c */ /* 0x002fc80003f0f008 */
[----:B------:R-:W-:-:S04]  /*01f0*/  SEL R2, RZ, 0xffffffff, !P0 ;  /* 0xffffffffff027807 */ /* 0x000fc80004000000 */
[----:B------:R-:W-:Y:S01]  /*0200*/  ISETP.NE.AND P0, PT, R2, RZ, PT ;  /* 0x000000ff0200720c */ /* 0x000fe20003f05270 */
[----:B------:R-:W-:-:S12]  /*0210*/  IMAD.U32 R2, RZ, RZ, UR5 ;  /* 0x00000005ff027e24 */ /* 0x000fd8000f8e00ff */
[----:B------:R-:W-:Y:S05]  /*0220*/  @!P0 BRA `(.L_x_4) ;  /* 0xfffffffc00dc8947 */ /* 0x000fea000383ffff */
.L_x_3:
[C---:B------:R-:W-:Y:S01]  /*0230*/  VIADD R4, R2.reuse, 0x10 ;  /* 0x0000001002047836 */ /* 0x040fe20000000000 */
[----:B------:R-:W-:Y:S01]  /*0240*/  UMOV UR5, 0x50 ;  /* 0x0000005000057882 */ /* 0x000fe20000000000 */
[----:B------:R-:W-:Y:S01]  /*0250*/  SHF.L.U32 R3, R3, R2, RZ ;  /* 0x0000000203037219 */ /* 0x000fe200000006ff */
[----:B------:R-:W-:Y:S01]  /*0260*/  ULEA UR5, UR6, UR5, 0x18 ;  /* 0x0000000506057291 */ /* 0x000fe2000f8ec0ff */
[----:B------:R-:W-:Y:S01]  /*0270*/  IMAD.SHL.U32 R2, R2, 0x20, RZ ;  /* 0x0000002002027824 */ /* 0x000fe200078e00ff */
[----:B------:R-:W-:-:S04]  /*0280*/  SHF.L.U32 R4, R5, R4, RZ ;  /* 0x0000000405047219 */ /* 0x000fc800000006ff */
[----:B------:R-:W-:-:S05]  /*0290*/  LOP3.LUT R3, R4, R3, RZ, 0xfc, !PT ;  /* 0x0000000304037212 */ /* 0x000fca00078efcff */
[----:B------:R1:W-:Y:S04]  /*02a0*/  ATOMS.OR RZ, [UR5], R3 ;  /* 0x00000003ffff798c */ /* 0x0003e8000b000005 */
[----:B------:R1:W-:Y:S01]  /*02b0*/  STS [UR4], R2 ;  /* 0x00000002ff007988 */ /* 0x0003e20008000804 */
[----:B------:R-:W-:Y:S05]  /*02c0*/  BRA `(.L_x_2) ;  /* 0x0000000000107947 */ /* 0x000fea0003800000 */
.L_x_1:
[----:B------:R-:W-:Y:S01]  /*02d0*/  IMAD.MOV.U32 R3, RZ, RZ, -0x1 ;  /* 0xffffffffff037424 */ /* 0x000fe200078e00ff */
[----:B------:R-:W-:-:S04]  /*02e0*/  MOV R2, 0x310 ;  /* 0x0000031000027802 */ /* 0x000fc80000000f00 */
[----:B------:R1:W-:Y:S03]  /*02f0*/  STS [UR4], R3 ;  /* 0x00000003ff007988 */ /* 0x0003e60008000804 */
[----:B01----:R-:W-:Y:S05]  /*0300*/  CALL.REL.NOINC `($__internal_1_$__cuda_sm10x_tcgen05_guardrail_trap_phase_invalid_during_alloc) ;  /* 0x0000009800787944 */ /* 0x003fea0003c00000 */
.L_x_2:
[----:B------:R-:W-:Y:S05]  /*0310*/  WARPSYNC.ALL ;  /* 0x0000000000007948 */ /* 0x000fea0003800000 */
[----:B------:R-:W-:Y:S01]  /*0320*/  NOP ;  /* 0x0000000000007918 */ /* 0x000fe20000000000 */
.L_x_0:
[----:B------:R-:W2:Y:S01]  /*0330*/  S2R R75, SR_CTAID.X ;  /* 0x00000000004b7919 */ /* 0x000ea20000002500 */
[----:B------:R-:W3:Y:S01]  /*0340*/  S2UR UR10, SR_CTAID.Y ;  /* 0x00000000000a79c3 */ /* 0x000ee20000002600 */
[----:B------:R-:W3:Y:S01]  /*0350*/  LDCU.64 UR8, c[0x0][0x3b0] ;  /* 0x00007600ff0877ac */ /* 0x000ee20008000a00 */
[----:B------:R-:W4:Y:S06]  /*0360*/  LDCU.64 UR4, c[0x0][0x3b0] ;  /* 0x00007600ff0477ac */ /* 0x000f2c0008000a00 */
[----:B------:R-:W1:Y:S01]  /*0370*/  LDC.64 R16, c[0x0][0x380] ;  /* 0x0000e000ff107b82 */ /* 0x000e620000000a00 */
[----:B------:R-:W-:Y:S01]  /*0380*/  UMOV UR11, 0x400 ;  /* 0x00000400000b7882 */ /* 0x000fe20000000000 */
[----:B------:R-:W0:Y:S06]  /*0390*/  LDCU.64 UR22, c[0x0][0x358] ;  /* 0x00006b00ff1677ac */ /* 0x000e2c0008000a00 */
[----:B------:R-:W0:Y:S08]  /*03a0*/  S2UR UR6, SR_CgaCtaId ;  /* 0x00000000000679c3 */ /* 0x000e300000008800 */
[----:B------:R-:W1:Y:S01]  /*03b0*/  LDC R58, c[0x0][0x3b8] ;  /* 0x0000ee00ff3a7b82 */ /* 0x000e620000000800 */
[----:B---3--:R-:W-:-:S02]  /*03c0*/  UIMAD UR8, UR10, UR8, URZ ;  /* 0x000000080a0872a4 */ /* 0x008fc4000f8e02ff */
[----:B----4-:R-:W-:Y:S02]  /*03d0*/  UIMAD UR4, UR10, UR4, URZ ;  /* 0x000000040a0472a4 */ /* 0x010fe4000f8e02ff */
[----:B------:R-:W-:Y:S01]  /*03e0*/  USHF.R.S32.HI UR7, URZ, 0x1f, UR8 ;  /* 0x0000001fff077899 */ /* 0x000fe20008011408 */
[----:B--2---:R-:W-:Y:S02]  /*03f0*/  IMAD.SHL.U32 R75, R75, 0x80, RZ ;  /* 0x000000804b4b7824 */ /* 0x004fe400078e00ff */
[----:B------:R-:W2:Y:S03]  /*0400*/  LDC.64 R114, c[0x0][0x380] ;  /* 0x0000e000ff727b82 */ /* 0x000ea60000000a00 */
[----:B-1----:R-:W-:Y:S01]  /*0410*/  LOP3.LUT R2, R75, 0x7f, R0, 0xf8, !PT ;  /* 0x0000007f4b027812 */ /* 0x002fe200078ef800 */
[----:B0-----:R-:W-:-:S04]  /*0420*/  ULEA UR11, UR6, UR11, 0x18 ;  /* 0x0000000b060b7291 */ /* 0x001fc8000f8ec0ff */
[----:B------:R-:W-:Y:S01]  /*0430*/  BAR.SYNC.DEFER_BLOCKING 0x0 ;  /* 0x0000000000007b1d */ /* 0x000fe20000010000 */
[C---:B------:R-:W-:Y:S02]  /*0440*/  IMAD R5, R2.reuse, UR9, RZ ;  /* 0x0000000902057c24 */ /* 0x040fe4000f8e02ff */
[----:B------:R-:W-:Y:S01]  /*0450*/  IMAD R3, R2, UR5, RZ ;  /* 0x0000000502037c24 */ /* 0x000fe2000f8e02ff */
[----:B------:R-:W-:Y:S02]  /*0460*/  USHF.R.S32.HI UR5, URZ, 0x1f, UR4 ;  /* 0x0000001fff057899 */ /* 0x000fe40008011404 */
[----:B------:R-:W-:Y:S02]  /*0470*/  IADD3 R16, P3, P2, R5, UR8, R16 ;  /* 0x0000000805107c10 */ /* 0x000fe4000fa7e010 */
[----:B------:R-:W-:Y:S01]  /*0480*/  SHF.R.S32.HI R6, RZ, 0x1f, R5 ;  /* 0x0000001fff067819 */ /* 0x000fe20000011405 */
[C---:B------:R-:W-:Y:S01]  /*0490*/  IMAD.SHL.U32 R7, R58.reuse, 0x10, RZ ;  /* 0x000000103a077824 */ /* 0x040fe200078e00ff */
[----:B------:R-:W-:Y:S01]  /*04a0*/  SHF.R.S32.HI R4, RZ, 0x1f, R3 ;  /* 0x0000001fff047819 */ /* 0x000fe20000011403 */
[----:B------:R-:W-:Y:S01]  /*04b0*/  IMAD R9, R58, 0x18, RZ ;  /* 0x000000183a097824 */ /* 0x000fe200078e02ff */
[----:B------:R-:W-:Y:S01]  /*04c0*/  IADD3.X R17, PT, PT, R6, UR7, R17, P3, P2 ;  /* 0x0000000706117c10 */ /* 0x000fe20009fe4411 */
[C---:B------:R-:W-:Y:S01]  /*04d0*/  IMAD.SHL.U32 R6, R58.reuse, 0x8, RZ ;  /* 0x000000083a067824 */ /* 0x040fe200078e00ff */
[----:B------:R-:W0:Y:S01]  /*04e0*/  LDCU UR7, c[0x0][0x3b8] ;  /* 0x00007700ff0777ac */ /* 0x000e220008000800 */
[----:B--2---:R-:W-:Y:S01]  /*04f0*/  IADD3 R114, P0, P1, R3, UR4, R114 ;  /* 0x0000000403727c10 */ /* 0x004fe2000f91e072 */
[----:B------:R-:W-:-:S02]  /*0500*/  IMAD.SHL.U32 R18, R58, 0x20, RZ ;  /* 0x000000203a127824 */ /* 0x000fc400078e00ff */
[----:B------:R-:W-:Y:S01]  /*0510*/  IMAD R19, R58, 0x30, RZ ;  /* 0x000000303a137824 */ /* 0x000fe200078e02ff */
[----:B------:R-:W-:Y:S01]  /*0520*/  IADD3.X R3, PT, PT, R4, UR5, R115, P0, P1 ;  /* 0x0000000504037c10 */ /* 0x000fe200087e2473 */
[----:B------:R-:W-:Y:S01]  /*0530*/  IMAD R48, R58, 0x38, RZ ;  /* 0x000000383a307824 */ /* 0x000fe200078e02ff */
[-C--:B------:R-:W-:Y:S01]  /*0540*/  IADD3 R14, P3, PT, R6, R114.reuse, RZ ;  /* 0x00000072060e7210 */ /* 0x080fe20007f7e0ff */
[C---:B------:R-:W-:Y:S01]  /*0550*/  IMAD R21, R58.reuse, 0x28, RZ ;  /* 0x000000283a157824 */ /* 0x040fe200078e02ff */
[-C--:B------:R-:W-:Y:S01]  /*0560*/  IADD3 R12, P5, PT, R7, R114.reuse, RZ ;  /* 0x00000072070c7210 */ /* 0x080fe20007fbe0ff */
[----:B------:R-:W1:Y:S01]  /*0570*/  LDS R126, [UR11] ;  /* 0x0000000bff7e7984 */ /* 0x000e620008000800 */
[-C--:B------:R-:W-:Y:S01]  /*0580*/  IADD3 R10, P4, PT, R9, R114.reuse, RZ ;  /* 0x00000072090a7210 */ /* 0x080fe20007f9e0ff */
[----:B------:R-:W-:Y:S01]  /*0590*/  IMAD R23, R58, 0x26, RZ ;  /* 0x000000263a177824 */ /* 0x000fe200078e02ff */
[-C--:B------:R-:W-:Y:S01]  /*05a0*/  LEA.HI.X.SX32 R15, R6, R3.reuse, 0x1, P3 ;  /* 0x00000003060f7211 */ /* 0x080fe200018f0eff */
[----:B------:R-:W-:Y:S01]  /*05b0*/  BAR.SYNC.DEFER_BLOCKING 0x0 ;  /* 0x0000000000007b1d */ /* 0x000fe20000010000 */
[-C--:B------:R-:W-:Y:S01]  /*05c0*/  LEA.HI.X.SX32 R13, R7, R3.reuse, 0x1, P5 ;  /* 0x00000003070d7211 */ /* 0x080fe200028f0eff */
[C---:B------:R-:W-:Y:S01]  /*05d0*/  IMAD R25, R58.reuse, 0x27, RZ ;  /* 0x000000273a197824 */ /* 0x040fe200078e02ff */
[-C--:B------:R-:W-:Y:S01]  /*05e0*/  LEA.HI.X.SX32 R11, R9, R3.reuse, 0x1, P4 ;  /* 0x00000003090b7211 */ /* 0x080fe200020f0eff */
[C---:B------:R-:W-:Y:S01]  /*05f0*/  IMAD R27, R58.reuse, 0x29, RZ ;  /* 0x000000293a1b7824 */ /* 0x040fe200078e02ff */
[-C--:B------:R-:W-:Y:S01]  /*0600*/  IADD3 RZ, P2, PT, R21, R114.reuse, RZ ;  /* 0x0000007215ff7210 */ /* 0x080fe20007f5e0ff */
[----:B------:R-:W-:Y:S01]  /*0610*/  IMAD R29, R58, 0x2a, RZ ;  /* 0x0000002a3a1d7824 */ /* 0x000fe200078e02ff */
[-C--:B------:R-:W-:Y:S01]  /*0620*/  IADD3 R8, P3, PT, R18, R114.reuse, RZ ;  /* 0x0000007212087210 */ /* 0x080fe20007f7e0ff */
[C---:B------:R-:W-:Y:S01]  /*0630*/  IMAD R31, R58.reuse, 0x2b, RZ ;  /* 0x0000002b3a1f7824 */ /* 0x040fe200078e02ff */
[-C--:B------:R-:W-:Y:S01]  /*0640*/  IADD3 R6, P5, PT, R19, R114.reuse, RZ ;  /* 0x0000007213067210 */ /* 0x080fe20007fbe0ff */
[----:B------:R-:W-:Y:S01]  /*0650*/  IMAD R33, R58, 0x2c, RZ ;  /* 0x0000002c3a217824 */ /* 0x000fe200078e02ff */
[-C--:B------:R-:W-:Y:S01]  /*0660*/  IADD3 R124, P4, PT, R48, R114.reuse, RZ ;  /* 0x00000072307c7210 */ /* 0x080fe20007f9e0ff */
[C---:B------:R-:W-:Y:S01]  /*0670*/  IMAD R35, R58.reuse, 0x2d, RZ ;  /* 0x0000002d3a237824 */ /* 0x040fe200078e02ff */
[-C--:B------:R-:W-:Y:S01]  /*0680*/  IADD3 RZ, P1, PT, R23, R114.reuse, RZ ;  /* 0x0000007217ff7210 */ /* 0x080fe20007f3e0ff */
[----:B------:R-:W-:Y:S01]  /*0690*/  IMAD R37, R58, 0x2e, RZ ;  /* 0x0000002e3a257824 */ /* 0x000fe200078e02ff */
[-C--:B------:R-:W-:Y:S01]  /*06a0*/  LEA.HI.X.SX32 R9, R18, R3.reuse, 0x1, P3 ;  /* 0x0000000312097211 */ /* 0x080fe200018f0eff */
[C---:B------:R-:W-:Y:S01]  /*06b0*/  IMAD R38, R58.reuse, 0x9, RZ ;  /* 0x000000093a267824 */ /* 0x040fe200078e02ff */
[-C--:B------:R-:W-:Y:S01]  /*06c0*/  LEA.HI.X.SX32 R7, R19, R3.reuse, 0x1, P5 ;  /* 0x0000000313077211 */ /* 0x080fe200028f0eff */
[----:B------:R-:W-:Y:S01]  /*06d0*/  IMAD R40, R58, 0x11, RZ ;  /* 0x000000113a287824 */ /* 0x000fe200078e02ff */
[-C--:B------:R-:W-:Y:S01]  /*06e0*/  LEA.HI.X.SX32 R125, R48, R3.reuse, 0x1, P4 ;  /* 0x00000003307d7211 */ /* 0x080fe200020f0eff */
[C---:B------:R-:W-:Y:S01]  /*06f0*/  IMAD R42, R58.reuse, 0x19, RZ ;  /* 0x000000193a2a7824 */ /* 0x040fe200078e02ff */
[-C--:B------:R-:W-:Y:S01]  /*0700*/  LEA.HI.X.SX32 R21, R21, R3.reuse, 0x1, P2 ;  /* 0x0000000315157211 */ /* 0x080fe200010f0eff */
[C---:B------:R-:W-:Y:S01]  /*0710*/  IMAD R44, R58.reuse, 0x21, RZ ;  /* 0x000000213a2c7824 */ /* 0x040fe200078e02ff */
[-C--:B------:R-:W-:Y:S01]  /*0720*/  IADD3 RZ, P0, PT, R25, R114.reuse, RZ ;  /* 0x0000007219ff7210 */ /* 0x080fe20007f1e0ff */
[C---:B------:R-:W-:Y:S01]  /*0730*/  IMAD R46, R58.reuse, 0x31, RZ ;  /* 0x000000313a2e7824 */ /* 0x040fe200078e02ff */
[-C--:B------:R-:W-:Y:S01]  /*0740*/  IADD3 RZ, P3, PT, R27, R114.reuse, RZ ;  /* 0x000000721bff7210 */ /* 0x080fe20007f7e0ff */
[C---:B------:R-:W-:Y:S01]  /*0750*/  IMAD R50, R58.reuse, 0x39, RZ ;  /* 0x000000393a327824 */ /* 0x040fe200078e02ff */
[-C--:B------:R-:W-:Y:S01]  /*0760*/  IADD3 RZ, P5, PT, R29, R114.reuse, RZ ;  /* 0x000000721dff7210 */ /* 0x080fe20007fbe0ff */
[C---:B------:R-:W-:Y:S01]  /*0770*/  IMAD.SHL.U32 R39, R58.reuse, 0x2, RZ ;  /* 0x000000023a277824 */ /* 0x040fe200078e00ff */
[-C--:B------:R-:W-:Y:S01]  /*0780*/  IADD3 RZ, P4, PT, R31, R114.reuse, RZ ;  /* 0x000000721fff7210 */ /* 0x080fe20007f9e0ff */
[C---:B------:R-:W-:Y:S01]  /*0790*/  IMAD R41, R58.reuse, 0xa, RZ ;  /* 0x0000000a3a297824 */ /* 0x040fe200078e02ff */
[-C--:B------:R-:W-:Y:S01]  /*07a0*/  IADD3 RZ, P2, PT, R33, R114.reuse, RZ ;  /* 0x0000007221ff7210 */ /* 0x080fe20007f5e0ff */
[C---:B------:R-:W-:Y:S01]  /*07b0*/  IMAD R43, R58.reuse, 0x12, RZ ;  /* 0x000000123a2b7824 */ /* 0x040fe200078e02ff */
[-C--:B------:R-:W-:Y:S01]  /*07c0*/  LEA.HI.X.SX32 R23, R23, R3.reuse, 0x1, P1 ;  /* 0x0000000317177211 */ /* 0x080fe200008f0eff */
[C---:B------:R-:W-:Y:S01]  /*07d0*/  IMAD R45, R58.reuse, 0x1a, RZ ;  /* 0x0000001a3a2d7824 */ /* 0x040fe200078e02ff */
[-C--:B------:R-:W-:Y:S01]  /*07e0*/  IADD3 RZ, P1, PT, R35, R114.reuse, RZ ;  /* 0x0000007223ff7210 */ /* 0x080fe20007f3e0ff */
[C---:B------:R-:W-:Y:S01]  /*07f0*/  IMAD R52, R58.reuse, 0x22, RZ ;  /* 0x000000223a347824 */ /* 0x040fe200078e02ff */
[-C--:B------:R-:W-:Y:S01]  /*0800*/  LEA.HI.X.SX32 R25, R25, R3.reuse, 0x1, P0 ;  /* 0x0000000319197211 */ /* 0x080fe200000f0eff */
        /* <DEDUP_REMOVED lines=9> */
[----:B------:R-:W-:Y:S01]  /*08a0*/  IADD3 RZ, P0, PT, R37, R114, RZ ;  /* 0x0000007225ff7210 */ /* 0x000fe20007f1e0ff */
[----:B------:R-:W-:Y:S01]  /*08b0*/  IMAD R53, R58, 0x1b, RZ ;  /* 0x0000001b3a357824 */ /* 0x000fe200078e02ff */
[----:B------:R-:W-:Y:S01]  /*08c0*/  IADD3 R18, P3, PT, R114, R58, RZ ;  /* 0x0000003a72127210 */ /* 0x000fe20007f7e0ff */
[----:B------:R-:W-:Y:S01]  /*08d0*/  IMAD R55, R58, 0x23, RZ ;  /* 0x000000233a377824 */ /* 0x000fe200078e02ff */
[-C--:B------:R-:W-:Y:S01]  /*08e0*/  IADD3 R122, P5, PT, R38, R114.reuse, RZ ;  /* 0x00000072267a7210 */ /* 0x080fe20007fbe0ff */
[----:B------:R-:W-:Y:S01]  /*08f0*/  IMAD R57, R58, 0x33, RZ ;  /* 0x000000333a397824 */ /* 0x000fe200078e02ff */
[-C--:B------:R-:W-:Y:S01]  /*0900*/  IADD3 R128, P4, PT, R40, R114.reuse, RZ ;  /* 0x0000007228807210 */ /* 0x080fe20007f9e0ff */
[----:B------:R-:W-:Y:S01]  /*0910*/  IMAD R59, R58, 0x3b, RZ ;  /* 0x0000003b3a3b7824 */ /* 0x000fe200078e02ff */
[-C--:B------:R-:W-:Y:S01]  /*0920*/  IADD3 R130, P2, PT, R42, R114.reuse, RZ ;  /* 0x000000722a827210 */ /* 0x080fe20007f5e0ff */
[----:B------:R-:W-:Y:S01]  /*0930*/  IMAD.SHL.U32 R61, R58, 0x4, RZ ;  /* 0x000000043a3d7824 */ /* 0x000fe200078e00ff */
[-C--:B------:R-:W-:Y:S01]  /*0940*/  LEA.HI.X.SX32 R35, R35, R3.reuse, 0x1, P1 ;  /* 0x0000000323237211 */ /* 0x080fe200008f0eff */
[----:B------:R2:W5:Y:S01]  /*0950*/  LDG.E.U8 R16, desc[UR22][R16.64] ;  /* 0x0000001610107981 */ /* 0x000562000c1e1100 */
[-C--:B------:R-:W-:Y:S01]  /*0960*/  IADD3 R132, P1, PT, R44, R114.reuse, RZ ;  /* 0x000000722c847210 */ /* 0x080fe20007f3e0ff */
[C---:B------:R-:W-:Y:S01]  /*0970*/  IMAD R63, R58.reuse, 0xc, RZ ;  /* 0x0000000c3a3f7824 */ /* 0x040fe200078e02ff */
[-C--:B------:R-:W-:Y:S01]  /*0980*/  LEA.HI.X.SX32 R37, R37, R3.reuse, 0x1, P0 ;  /* 0x0000000325257211 */ /* 0x080fe200000f0eff */
[C---:B------:R-:W-:Y:S01]  /*0990*/  IMAD R65, R58.reuse, 0x14, RZ ;  /* 0x000000143a417824 */ /* 0x040fe200078e02ff */
[CC--:B------:R-:W-:Y:S01]  /*09a0*/  LEA.HI.X.SX32 R19, R58.reuse, R3.reuse, 0x1, P3 ;  /* 0x000000033a137211 */ /* 0x0c0fe200018f0eff */
[----:B------:R-:W-:Y:S01]  /*09b0*/  IMAD R67, R58, 0x1c, RZ ;  /* 0x0000001c3a437824 */ /* 0x000fe200078e02ff */
[-C--:B------:R-:W-:Y:S01]  /*09c0*/  LEA.HI.X.SX32 R123, R38, R3.reuse, 0x1, P5 ;  /* 0x00000003267b7211 */ /* 0x080fe200028f0eff */
[----:B------:R-:W-:Y:S01]  /*09d0*/  IMAD R69, R58, 0x24, RZ ;  /* 0x000000243a457824 */ /* 0x000fe200078e02ff */
[-C--:B------:R-:W-:Y:S01]  /*09e0*/  LEA.HI.X.SX32 R129, R40, R3.reuse, 0x1, P4 ;  /* 0x0000000328817211 */ /* 0x080fe200020f0eff */
[----:B------:R-:W-:Y:S01]  /*09f0*/  IMAD R71, R58, 0x34, RZ ;  /* 0x000000343a477824 */ /* 0x000fe200078e02ff */
[-C--:B------:R-:W-:Y:S01]  /*0a00*/  LEA.HI.X.SX32 R131, R42, R3.reuse, 0x1, P2 ;  /* 0x000000032a837211 */ /* 0x080fe200010f0eff */
[----:B------:R-:W-:Y:S01]  /*0a10*/  IMAD R73, R58, 0x3c, RZ ;  /* 0x0000003c3a497824 */ /* 0x000fe200078e02ff */
[-C--:B------:R-:W-:Y:S01]  /*0a20*/  IADD3 R134, P0, PT, R46, R114.reuse, RZ ;  /* 0x000000722e867210 */ /* 0x080fe20007f1e0ff */
[----:B------:R-:W-:Y:S01]  /*0a30*/  IMAD R77, R58, 0x5, RZ ;  /* 0x000000053a4d7824 */ /* 0x000fe200078e02ff */
[-C--:B------:R-:W-:Y:S01]  /*0a40*/  IADD3 R152, P3, PT, R50, R114.reuse, RZ ;  /* 0x0000007232987210 */ /* 0x080fe20007f7e0ff */
[C---:B------:R-:W-:Y:S01]  /*0a50*/  IMAD R79, R58.reuse, 0xd, RZ ;  /* 0x0000000d3a4f7824 */ /* 0x040fe200078e02ff */
[-C--:B------:R-:W-:Y:S01]  /*0a60*/  IADD3 R120, P5, PT, R39, R114.reuse, RZ ;  /* 0x0000007227787210 */ /* 0x080fe20007fbe0ff */
[C---:B------:R-:W-:Y:S01]  /*0a70*/  IMAD R81, R58.reuse, 0x15, RZ ;  /* 0x000000153a517824 */ /* 0x040fe200078e02ff */
[-C--:B------:R-:W-:Y:S01]  /*0a80*/  IADD3 R118, P4, PT, R41, R114.reuse, RZ ;  /* 0x0000007229767210 */ /* 0x080fe20007f9e0ff */
[C---:B------:R-:W-:Y:S01]  /*0a90*/  IMAD R83, R58.reuse, 0x1d, RZ ;  /* 0x0000001d3a537824 */ /* 0x040fe200078e02ff */
[-C--:B------:R-:W-:Y:S01]  /*0aa0*/  IADD3 R116, P2, PT, R43, R114.reuse, RZ ;  /* 0x000000722b747210 */ /* 0x080fe20007f5e0ff */
[----:B------:R-:W-:Y:S01]  /*0ab0*/  IMAD R85, R58, 0x25, RZ ;  /* 0x000000253a557824 */ /* 0x000fe200078e02ff */
[-C--:B------:R-:W-:Y:S01]  /*0ac0*/  LEA.HI.X.SX32 R133, R44, R3.reuse, 0x1, P1 ;  /* 0x000000032c857211 */ /* 0x080fe200008f0eff */
[C---:B------:R-:W-:Y:S01]  /*0ad0*/  IMAD R87, R58.reuse, 0x35, RZ ;  /* 0x000000353a577824 */ /* 0x040fe200078e02ff */
[-C--:B------:R-:W-:Y:S01]  /*0ae0*/  IADD3 R38, P1, PT, R45, R114.reuse, RZ ;  /* 0x000000722d267210 */ /* 0x080fe20007f3e0ff */
[----:B------:R-:W-:Y:S01]  /*0af0*/  IMAD R89, R58, 0x3d, RZ ;  /* 0x0000003d3a597824 */ /* 0x000fe200078e02ff */
[-C--:B------:R-:W-:Y:S01]  /*0b00*/  LEA.HI.X.SX32 R135, R46, R3.reuse, 0x1, P0 ;  /* 0x000000032e877211 */ /* 0x080fe200000f0eff */
[----:B------:R-:W-:Y:S01]  /*0b10*/  IMAD R74, R58, 0x6, RZ ;  /* 0x000000063a4a7824 */ /* 0x000fe200078e02ff */
[-C--:B------:R-:W-:Y:S01]  /*0b20*/  LEA.HI.X.SX32 R153, R50, R3.reuse, 0x1, P3 ;  /* 0x0000000332997211 */ /* 0x080fe200018f0eff */
[C---:B------:R-:W-:Y:S01]  /*0b30*/  IMAD R36, R58.reuse, 0xe, RZ ;  /* 0x0000000e3a247824 */ /* 0x040fe200078e02ff */
[-C--:B------:R-:W-:Y:S01]  /*0b40*/  LEA.HI.X.SX32 R121, R39, R3.reuse, 0x1, P5 ;  /* 0x0000000327797211 */ /* 0x080fe200028f0eff */
[C---:B------:R-:W-:Y:S01]  /*0b50*/  IMAD R34, R58.reuse, 0x16, RZ ;  /* 0x000000163a227824 */ /* 0x040fe200078e02ff */
[-C--:B------:R-:W-:Y:S01]  /*0b60*/  LEA.HI.X.SX32 R119, R41, R3.reuse, 0x1, P4 ;  /* 0x0000000329777211 */ /* 0x080fe200020f0eff */
[C---:B------:R-:W-:Y:S01]  /*0b70*/  IMAD R32, R58.reuse, 0x1e, RZ ;  /* 0x0000001e3a207824 */ /* 0x040fe200078e02ff */
[-C--:B------:R-:W-:Y:S01]  /*0b80*/  LEA.HI.X.SX32 R117, R43, R3.reuse, 0x1, P2 ;  /* 0x000000032b757211 */ /* 0x080fe200010f0eff */
[----:B------:R-:W-:Y:S01]  /*0b90*/  IMAD R30, R58, 0x36, RZ ;  /* 0x000000363a1e7824 */ /* 0x000fe200078e02ff */
[-C--:B------:R-:W-:Y:S01]  /*0ba0*/  IADD3 R40, P0, PT, R52, R114.reuse, RZ ;  /* 0x0000007234287210 */ /* 0x080fe20007f1e0ff */
        /* <DEDUP_REMOVED lines=8> */
[C---:B--2---:R-:W-:Y:S01]  /*0c30*/  IMAD R17, R58.reuse, 0x1f, RZ ;  /* 0x0000001f3a117824 */ /* 0x044fe200078e02ff */
[-C--:B------:R-:W-:Y:S01]  /*0c40*/  LEA.HI.X.SX32 R39, R45, R3.reuse, 0x1, P1 ;  /* 0x000000032d277211 */ /* 0x080fe200008f0eff */
[----:B------:R-:W-:Y:S01]  /*0c50*/  IMAD R20, R58, 0x2f, RZ ;  /* 0x0000002f3a147824 */ /* 0x000fe200078e02ff */
[-C--:B------:R-:W-:Y:S01]  /*0c60*/  LEA.HI.X.SX32 R41, R52, R3.reuse, 0x1, P0 ;  /* 0x0000000334297211 */ /* 0x080fe200000f0eff */
[----:B------:R-:W-:Y:S01]  /*0c70*/  IMAD R22, R58, 0x37, RZ ;  /* 0x000000373a167824 */ /* 0x000fe200078e02ff */
[-C--:B------:R-:W-:Y:S01]  /*0c80*/  LEA.HI.X.SX32 R43, R54, R3.reuse, 0x1, P3 ;  /* 0x00000003362b7211 */ /* 0x080fe200018f0eff */
[----:B------:R-:W-:Y:S01]  /*0c90*/  IMAD R24, R58, 0x3f, RZ ;  /* 0x0000003f3a187824 */ /* 0x000fe200078e02ff */
[-C--:B------:R-:W-:Y:S01]  /*0ca0*/  LEA.HI.X.SX32 R45, R56, R3.reuse, 0x1, P5 ;  /* 0x00000003382d7211 */ /* 0x080fe200028f0eff */
[----:B------:R-:W5:Y:S01]  /*0cb0*/  LDG.E.U8 R128, desc[UR22][R128.64] ;  /* 0x0000001680807981 */ /* 0x000f62000c1e1100 */
[-C--:B------:R-:W-:Y:S01]  /*0cc0*/  LEA.HI.X.SX32 R47, R47, R3.reuse, 0x1, P4 ;  /* 0x000000032f2f7211 */ /* 0x080fe200020f0eff */
[----:B------:R-:W2:Y:S01]  /*0cd0*/  LDCU.64 UR4, c[0x0][0x3b0] ;  /* 0x00007600ff0477ac */ /* 0x000ea20008000a00 */
[----:B------:R-:W-:Y:S01]  /*0ce0*/  LEA.HI.X.SX32 R49, R49, R3, 0x1, P2 ;  /* 0x0000000331317211 */ /* 0x000fe200010f0eff */
[----:B------:R-:W5:Y:S01]  /*0cf0*/  LDG.E.U8 R130, desc[UR22][R130.64] ;  /* 0x0000001682827981 */ /* 0x000f62000c1e1100 */
[----:B------:R-:W-:-:S02]  /*0d00*/  IADD3 R50, P1, PT, R51, R114, RZ ;  /* 0x0000007233327210 */ /* 0x000fc40007f3e0ff */
[-C--:B------:R-:W-:Y:S01]  /*0d10*/  IADD3 R52, P0, PT, R53, R114.reuse, RZ ;  /* 0x0000007235347210 */ /* 0x080fe20007f1e0ff */
[----:B------:R-:W5:Y:S01]  /*0d20*/  LDG.E.U8 R132, desc[UR22][R132.64] ;  /* 0x0000001684847981 */ /* 0x000f62000c1e1100 */
[-C--:B------:R-:W-:Y:S02]  /*0d30*/  IADD3 R54, P3, PT, R55, R114.reuse, RZ ;  /* 0x0000007237367210 */ /* 0x080fe40007f7e0ff */
[-C--:B------:R-:W-:Y:S01]  /*0d40*/  IADD3 R56, P5, PT, R57, R114.reuse, RZ ;  /* 0x0000007239387210 */ /* 0x080fe20007fbe0ff */
[----:B------:R-:W5:Y:S01]  /*0d50*/  LDG.E.U8 R134, desc[UR22][R134.64] ;  /* 0x0000001686867981 */ /* 0x000f62000c1e1100 */
[-C--:B------:R-:W-:Y:S02]  /*0d60*/  IADD3 R58, P4, PT, R59, R114.reuse, RZ ;  /* 0x000000723b3a7210 */ /* 0x080fe40007f9e0ff */
[----:B------:R-:W-:Y:S01]  /*0d70*/  IADD3 R60, P2, PT, R61, R114, RZ ;  /* 0x000000723d3c7210 */ /* 0x000fe20007f5e0ff */
[----:B------:R-:W5:Y:S01]  /*0d80*/  LDG.E.U8 R152, desc[UR22][R152.64] ;  /* 0x0000001698987981 */ /* 0x000f62000c1e1100 */
[----:B------:R-:W-:-:S02]  /*0d90*/  LEA.HI.X.SX32 R51, R51, R3, 0x1, P1 ;  /* 0x0000000333337211 */ /* 0x000fc400008f0eff */
[-C--:B------:R-:W-:Y:S01]  /*0da0*/  LEA.HI.X.SX32 R53, R53, R3.reuse, 0x1, P0 ;  /* 0x0000000335357211 */ /* 0x080fe200000f0eff */
[----:B------:R-:W5:Y:S01]  /*0db0*/  LDG.E.U8 R46, desc[UR22][R46.64] ;  /* 0x000000162e2e7981 */ /* 0x000f62000c1e1100 */
[-C--:B------:R-:W-:Y:S02]  /*0dc0*/  LEA.HI.X.SX32 R55, R55, R3.reuse, 0x1, P3 ;  /* 0x0000000337377211 */ /* 0x080fe400018f0eff */
[-C--:B------:R-:W-:Y:S01]  /*0dd0*/  LEA.HI.X.SX32 R57, R57, R3.reuse, 0x1, P5 ;  /* 0x0000000339397211 */ /* 0x080fe200028f0eff */
[----:B------:R-:W5:Y:S01]  /*0de0*/  LDG.E.U8 R48, desc[UR22][R48.64] ;  /* 0x0000001630307981 */ /* 0x000f62000c1e1100 */
[-C--:B------:R-:W-:Y:S02]  /*0df0*/  LEA.HI.X.SX32 R59, R59, R3.reuse, 0x1, P4 ;  /* 0x000000033b3b7211 */ /* 0x080fe400020f0eff */
        /* <DEDUP_REMOVED lines=74> */
[----:B------:R-:W3:Y:S01]  /*12a0*/  LDC R20, c[0x0][0x380] ;  /* 0x0000e000ff147b82 */ /* 0x000ee20000000800 */
[----:B------:R-:W-:-:S02]  /*12b0*/  IADD3 R112, P1, PT, R22, R114, RZ ;  /* 0x0000007216707210 */ /* 0x000fc40007f3e0ff */
[----:B------:R-:W5:Y:S01]  /*12c0*/  LDG.E.U8 R104, desc[UR22][R104.64] ;  /* 0x0000001668687981 */ /* 0x000f62000c1e1100 */
[----:B------:R-:W-:Y:S01]  /*12d0*/  IADD3 R114, P0, PT, R24, R114, RZ ;  /* 0x0000007218727210 */ /* 0x000fe20007f1e0ff */
[----:B--2---:R-:W-:Y:S01]  /*12e0*/  UIMAD UR4, UR10, UR4, URZ ;  /* 0x000000040a0472a4 */ /* 0x004fe2000f8e02ff */
[-C--:B------:R-:W-:Y:S01]  /*12f0*/  LEA.HI.X.SX32 R113, R22, R3.reuse, 0x1, P1 ;  /* 0x0000000316717211 */ /* 0x080fe200008f0eff */
[----:B------:R-:W5:Y:S01]  /*1300*/  LDG.E.U8 R106, desc[UR22][R106.64] ;  /* 0x000000166a6a7981 */ /* 0x000f62000c1e1100 */
[----:B------:R-:W-:-:S03]  /*1310*/  LEA.HI.X.SX32 R115, R24, R3, 0x1, P0 ;  /* 0x0000000318737211 */ /* 0x000fc600000f0eff */
[----:B------:R-:W5:Y:S04]  /*1320*/  LDG.E.U8 R108, desc[UR22][R108.64] ;  /* 0x000000166c6c7981 */ /* 0x000f68000c1e1100 */
[----:B------:R-:W5:Y:S01]  /*1330*/  LDG.E.U8 R110, desc[UR22][R110.64] ;  /* 0x000000166e6e7981 */ /* 0x000f62000c1e1100 */
[----:B------:R-:W-:Y:S01]  /*1340*/  IMAD R3, R2, UR5, RZ ;  /* 0x0000000502037c24 */ /* 0x000fe2000f8e02ff */
[----:B0-----:R-:W-:Y:S02]  /*1350*/  UIMAD UR8, UR7, 0x28, URZ ;  /* 0x00000028070878a4 */ /* 0x001fe4000f8e02ff */
[----:B------:R-:W-:Y:S01]  /*1360*/  UIMAD UR9, UR7, 0x29, URZ ;  /* 0x00000029070978a4 */ /* 0x000fe2000f8e02ff */
[----:B------:R-:W5:Y:S01]  /*1370*/  LDG.E.U8 R14, desc[UR22][R14.64] ;  /* 0x000000160e0e7981 */ /* 0x000f62000c1e1100 */
[----:B---3--:R-:W-:-:S03]  /*1380*/  IADD3 R3, PT, PT, R3, UR4, R20 ;  /* 0x0000000403037c10 */ /* 0x008fc6000fffe014 */
[----:B------:R-:W5:Y:S02]  /*1390*/  LDG.E.U8 R39, desc[UR22][R38.64] ;  /* 0x0000001626277981 */ /* 0x000f64000c1e1100 */
[C---:B------:R-:W-:Y:S01]  /*13a0*/  VIADD R20, R3.reuse, UR8 ;  /* 0x0000000803147c36 */ /* 0x040fe20008000000 */
[----:B------:R-:W-:Y:S01]  /*13b0*/  UIMAD UR5, UR7, 0x26, URZ ;  /* 0x00000026070578a4 */ /* 0x000fe2000f8e02ff */
[----:B------:R-:W5:Y:S04]  /*13c0*/  LDG.E.U8 R41, desc[UR22][R40.64] ;  /* 0x0000001628297981 */ /* 0x000f68000c1e1100 */
[----:B------:R0:W5:Y:S01]  /*13d0*/  LDG.E.U8 R156, desc[UR22][R20.64] ;  /* 0x00000016149c7981 */ /* 0x000162000c1e1100 */
[----:B------:R-:W-:Y:S01]  /*13e0*/  VIADD R22, R3, UR5 ;  /* 0x0000000503167c36 */ /* 0x000fe20008000000 */
[----:B------:R-:W-:-:S02]  /*13f0*/  UIMAD UR8, UR7, 0x2a, URZ ;  /* 0x0000002a070878a4 */ /* 0x000fc4000f8e02ff */
[----:B------:R-:W5:Y:S04]  /*1400*/  LDG.E.U8 R12, desc[UR22][R12.64] ;  /* 0x000000160c0c7981 */ /* 0x000f68000c1e1100 */
[----:B------:R2:W5:Y:S01]  /*1410*/  LDG.E.U8 R15, desc[UR22][R22.64] ;  /* 0x00000016160f7981 */ /* 0x000562000c1e1100 */
[----:B0-----:R-:W0:Y:S01]  /*1420*/  LDC.64 R20, c[0x0][0x3c0] ;  /* 0x0000f000ff147b82 */ /* 0x001e220000000a00 */
[----:B------:R-:W-:Y:S01]  /*1430*/  UIMAD UR4, UR7, 0x27, URZ ;  /* 0x00000027070478a4 */ /* 0x000fe2000f8e02ff */
[C---:B------:R-:W-:Y:S01]  /*1440*/  VIADD R26, R3.reuse, UR9 ;  /* 0x00000009031a7c36 */ /* 0x040fe20008000000 */
[----:B------:R-:W5:Y:S01]  /*1450*/  LDG.E.U8 R43, desc[UR22][R42.64] ;  /* 0x000000162a2b7981 */ /* 0x000f62000c1e1100 */
[----:B------:R-:W-:Y:S01]  /*1460*/  VIADD R28, R3, UR8 ;  /* 0x00000008031c7c36 */ /* 0x000fe20008000000 */
[----:B------:R-:W-:-:S02]  /*1470*/  UIMAD UR5, UR7, 0x2b, URZ ;  /* 0x0000002b070578a4 */ /* 0x000fc4000f8e02ff */
[----:B------:R0:W5:Y:S01]  /*1480*/  LDG.E.U8 R158, desc[UR22][R26.64] ;  /* 0x000000161a9e7981 */ /* 0x000162000c1e1100 */
[--C-:B--2---:R-:W-:Y:S01]  /*1490*/  SHF.R.U32.HI R22, RZ, 0x6, R0.reuse ;  /* 0x00000006ff167819 */ /* 0x104fe20000011600 */
[C---:B------:R-:W-:Y:S02]  /*14a0*/  VIADD R24, R3.reuse, UR4 ;  /* 0x0000000403187c36 */ /* 0x040fe40008000000 */
[----:B------:R2:W5:Y:S01]  /*14b0*/  LDG.E.U8 R29, desc[UR22][R28.64] ;  /* 0x000000161c1d7981 */ /* 0x000562000c1e1100 */
[----:B------:R-:W-:Y:S01]  /*14c0*/  SGXT.U32 R22, R22, 0x1 ;  /* 0x000000011616781a */ /* 0x000fe20000000000 */
[----:B------:R-:W-:Y:S01]  /*14d0*/  UIMAD UR4, UR7, 0x2c, URZ ;  /* 0x0000002c070478a4 */ /* 0x000fe2000f8e02ff */
[----:B------:R-:W-:Y:S01]  /*14e0*/  VIADD R30, R3, UR5 ;  /* 0x00000005031e7c36 */ /* 0x000fe20008000000 */
[----:B------:R-:W-:Y:S01]  /*14f0*/  UIMAD UR9, UR7, 0x2d, URZ ;  /* 0x0000002d070978a4 */ /* 0x000fe2000f8e02ff */
[----:B------:R-:W-:Y:S01]  /*1500*/  SHF.R.U32.HI R13, RZ, 0x5, R0 ;  /* 0x00000005ff0d7819 */ /* 0x000fe20000011600 */
[----:B------:R-:W5:Y:S04]  /*1510*/  LDG.E.U8 R25, desc[UR22][R24.64] ;  /* 0x0000001618197981 */ /* 0x000f68000c1e1100 */
[----:B------:R-:W5:Y:S01]  /*1520*/  LDG.E.U8 R18, desc[UR22][R18.64] ;  /* 0x0000001612127981 */ /* 0x000f62000c1e1100 */
[----:B0-----:R-:W-:-:S03]  /*1530*/  IMAD R26, R22, R21, RZ ;  /* 0x00000015161a7224 */ /* 0x001fc600078e02ff */
[----:B------:R0:W5:Y:S01]  /*1540*/  LDG.E.U8 R160, desc[UR22][R30.64] ;  /* 0x000000161ea07981 */ /* 0x000162000c1e1100 */
[----:B------:R-:W-:Y:S01]  /*1550*/  VIADD R32, R3, UR4 ;  /* 0x0000000403207c36 */ /* 0x000fe20008000000 */
[----:B------:R-:W3:Y:S01]  /*1560*/  LDCU UR4, c[0x0][0x3c8] ;  /* 0x00007900ff0477ac */ /* 0x000ee20008000800 */
[C---:B--2---:R-:W-:Y:S01]  /*1570*/  IMAD R28, R21.reuse, 0x2, R26 ;  /* 0x00000002151c7824 */ /* 0x044fe200078e021a */
[----:B------:R-:W2:Y:S01]  /*1580*/  LDC.64 R22, c[0x0][0x388] ;  /* 0x0000e200ff167b82 */ /* 0x000ea20000000a00 */
[----:B------:R-:W5:Y:S02]  /*1590*/  LDG.E.U8 R45, desc[UR22][R44.64] ;  /* 0x000000162c2d7981 */ /* 0x000f64000c1e1100 */
[----:B------:R-:W-:Y:S01]  /*15a0*/  IMAD R38, R21, 0x2, R28 ;  /* 0x0000000215267824 */ /* 0x000fe200078e021c */
[----:B------:R-:W-:Y:S01]  /*15b0*/  UIMAD UR7, UR7, 0x2e, URZ ;  /* 0x0000002e070778a4 */ /* 0x000fe2000f8e02ff */
[----:B------:R-:W-:Y:S01]  /*15c0*/  VIADD R34, R3, UR9 ;  /* 0x0000000903227c36 */ /* 0x000fe20008000000 */
[----:B------:R4:W5:Y:S01]  /*15d0*/  LDG.E.U8 R33, desc[UR22][R32.64] ;  /* 0x0000001620217981 */ /* 0x000962000c1e1100 */
[----:B0-----:R-:W-:-:S03]  /*15e0*/  IMAD R30, R21, 0x2, R38 ;  /* 0x00000002151e7824 */ /* 0x001fc600078e0226 */
[----:B------:R-:W-:Y:S01]  /*15f0*/  VIADD R36, R3, UR7 ;  /* 0x0000000703247c36 */ /* 0x000fe20008000000 */
[----:B------:R0:W5:Y:S01]  /*1600*/  LDG.E.U8 R35, desc[UR22][R34.64] ;  /* 0x0000001622237981 */ /* 0x000162000c1e1100 */
[C---:B------:R-:W-:Y:S01]  /*1610*/  IMAD R40, R21.reuse, 0x2, R30 ;  /* 0x0000000215287824 */ /* 0x040fe200078e021e */
[C---:B------:R-:W-:Y:S02]  /*1620*/  LOP3.LUT R3, R0.reuse, 0x3f, RZ, 0xc0, !PT ;  /* 0x0000003f00037812 */ /* 0x040fe400078ec0ff */
[----:B------:R1:W5:Y:S01]  /*1630*/  LDG.E.U8 R37, desc[UR22][R36.64] ;  /* 0x0000001624257981 */ /* 0x000362000c1e1100 */
[----:B----4-:R-:W-:Y:S01]  /*1640*/  IMAD R32, R21, 0x2, R40 ;  /* 0x0000000215207824 */ /* 0x010fe200078e0228 */
[----:B------:R-:W-:Y:S02]  /*1650*/  R2UR UR19, R13 ;  /* 0x000000000d1372ca */ /* 0x000fe400000e0000 */
[----:B------:R-:W-:Y:S01]  /*1660*/  LEA.HI R24, R0, 0x1e, RZ, 0x1a ;  /* 0x0000001e00187811 */ /* 0x000fe200078fd0ff */
[----:B------:R2:W5:Y:S01]  /*1670*/  LDG.E.U8 R19, desc[UR22][R114.64] ;  /* 0x0000001672137981 */ /* 0x000562000c1e1100 */
[----:B0-----:R-:W-:-:S02]  /*1680*/  IMAD R34, R21, 0x2, R32 ;  /* 0x0000000215227824 */ /* 0x001fc400078e0220 */
[----:B---3--:R-:W-:Y:S01]  /*1690*/  IMAD R13, R3, UR4, RZ ;  /* 0x00000004030d7c24 */ /* 0x008fe2000f8e02ff */
[----:B------:R0:W5:Y:S01]  /*16a0*/  LDG.E.U8 R17, desc[UR22][R112.64] ;  /* 0x0000001670117981 */ /* 0x000162000c1e1100 */
[C---:B-1----:R-:W-:Y:S02]  /*16b0*/  IMAD R36, R21.reuse, 0x4, R34 ;  /* 0x0000000415247824 */ /* 0x042fe400078e0222 */
[----:B------:R-:W-:Y:S01]  /*16c0*/  IMAD R3, R20, UR10, RZ ;  /* 0x0000000a14037c24 */ /* 0x000fe2000f8e02ff */
[----:B------:R-:W-:Y:S01]  /*16d0*/  LEA.HI R20, R0, 0xe, RZ, 0x1a ;  /* 0x0000000e00147811 */ /* 0x000fe200078fd0ff */
[----:B------:R-:W-:Y:S01]  /*16e0*/  IMAD R42, R21, 0x2, R36 ;  /* 0x00000002152a7824 */ /* 0x000fe200078e0224 */
[----:B------:R-:W5:Y:S01]  /*16f0*/  LDG.E.U8 R10, desc[UR22][R10.64] ;  /* 0x000000160a0a7981 */ /* 0x000f62000c1e1100 */
[-C--:B------:R-:W-:Y:S01]  /*1700*/  IMAD R24, R24, R21.reuse, RZ ;  /* 0x0000001518187224 */ /* 0x080fe200078e02ff */
[----:B--2---:R-:W-:Y:S01]  /*1710*/  IADD3 R115, P0, P1, R13, R22, R3 ;  /* 0x000000160d737210 */ /* 0x004fe2000791e003 */
[----:B------:R-:W-:Y:S01]  /*1720*/  IMAD R44, R21, 0x2, R42 ;  /* 0x00000002152c7824 */ /* 0x000fe200078e022a */
[----:B------:R-:W-:Y:S01]  /*1730*/  SHF.R.S32.HI R13, RZ, 0x1f, R13 ;  /* 0x0000001fff0d7819 */ /* 0x000fe2000001140d */
[----:B------:R-:W-:Y:S01]  /*1740*/  IMAD R20, R20, R21, RZ ;  /* 0x0000001514147224 */ /* 0x000fe200078e02ff */
[----:B0-----:R-:W-:Y:S01]  /*1750*/  SHF.R.S32.HI R112, RZ, 0x1f, R3 ;  /* 0x0000001fff707819 */ /* 0x001fe20000011403 */
[----:B------:R-:W5:Y:S04]  /*1760*/  LDG.E.U8 R4, desc[UR22][R124.64] ;  /* 0x000000167c047981 */ /* 0x000f68000c1e1100 */
[----:B------:R0:W5:Y:S01]  /*1770*/  LDG.E.U8 R11, desc[UR22][R70.64] ;  /* 0x00000016460b7981 */ /* 0x000162000c1e1100 */
[----:B------:R-:W-:-:S02]  /*1780*/  IADD3.X R13, PT, PT, R13, R23, R112, P0, P1 ;  /* 0x000000170d0d7210 */ /* 0x000fc400007e2470 */
[-C--:B------:R-:W-:Y:S01]  /*1790*/  IADD3 R150, P0, PT, R26, R115.reuse, RZ ;  /* 0x000000731a967210 */ /* 0x080fe20007f1e0ff */
[----:B------:R1:W5:Y:S01]  /*17a0*/  LDG.E.U8 R74, desc[UR22][R122.64] ;  /* 0x000000167a4a7981 */ /* 0x000362000c1e1100 */
[-C--:B------:R-:W-:Y:S02]  /*17b0*/  IADD3 R136, P2, PT, R20, R115.reuse, RZ ;  /* 0x0000007314887210 */ /* 0x080fe40007f5e0ff */
[-C--:B------:R-:W-:Y:S01]  /*17c0*/  IADD3 R112, P3, PT, R24, R115.reuse, RZ ;  /* 0x0000007318707210 */ /* 0x080fe20007f7e0ff */
[----:B------:R-:W5:Y:S01]  /*17d0*/  LDG.E.U8 R8, desc[UR22][R8.64] ;  /* 0x0000001608087981 */ /* 0x000f62000c1e1100 */
[C---:B0-----:R-:W-:Y:S01]  /*17e0*/  IMAD R70, R21.reuse, 0x2, R44 ;  /* 0x0000000215467824 */ /* 0x041fe200078e022c */
[----:B------:R-:W-:Y:S02]  /*17f0*/  IADD3 R148, P1, PT, R28, R115, RZ ;  /* 0x000000731c947210 */ /* 0x000fe40007f3e0ff */
[----:B------:R-:W5:Y:S01]  /*1800*/  LDG.E.U8 R6, desc[UR22][R6.64] ;  /* 0x0000001606067981 */ /* 0x000f62000c1e1100 */
[----:B------:R-:W-:Y:S01]  /*1810*/  IMAD R154, R21, 0x2, R70 ;  /* 0x00000002159a7824 */ /* 0x000fe200078e0246 */
[----:B------:R-:W-:-:S02]  /*1820*/  LEA.HI.X.SX32 R151, R26, R13, 0x1, P0 ;  /* 0x0000000d1a977211 */ /* 0x000fc400000f0eff */
[----:B------:R0:W5:Y:S01]  /*1830*/  LDG.E.U8 R5, desc[UR22][R120.64] ;  /* 0x0000001678057981 */ /* 0x000162000c1e1100 */
[-C--:B------:R-:W-:Y:S02]  /*1840*/  LEA.HI.X.SX32 R137, R20, R13.reuse, 0x1, P2 ;  /* 0x0000000d14897211 */ /* 0x080fe400010f0eff */
[-C--:B------:R-:W-:Y:S01]  /*1850*/  LEA.HI.X.SX32 R113, R24, R13.reuse, 0x1, P3 ;  /* 0x0000000d18717211 */ /* 0x080fe200018f0eff */
[----:B------:R2:W5:Y:S01]  /*1860*/  LDG.E.U8 R9, desc[UR22][R118.64] ;  /* 0x0000001676097981 */ /* 0x000562000c1e1100 */
[----:B------:R-:W-:Y:S02]  /*1870*/  LEA.HI.X.SX32 R149, R28, R13, 0x1, P1 ;  /* 0x0000000d1c957211 */ /* 0x000fe400008f0eff */
[----:B------:R-:W-:Y:S01]  /*1880*/  ISETP.GE.U32.AND P6, PT, R0, 0x20, PT ;  /* 0x000000200000780c */ /* 0x000fe20003fc6070 */
[----:B------:R-:W-:Y:S01]  /*1890*/  IMAD R22, R21, 0x2, R154 ;  /* 0x0000000215167824 */ /* 0x000fe200078e029a */
[-C--:B------:R-:W-:Y:S01]  /*18a0*/  IADD3 R146, P0, PT, R38, R115.reuse, RZ ;  /* 0x0000007326927210 */ /* 0x080fe20007f1e0ff */
[----:B------:R3:W5:Y:S01]  /*18b0*/  LDG.E.U8 R7, desc[UR22][R116.64] ;  /* 0x0000001674077981 */ /* 0x000762000c1e1100 */
[----:B------:R-:W-:-:S02]  /*18c0*/  IADD3 R144, P1, PT, R30, R115, RZ ;  /* 0x000000731e907210 */ /* 0x000fc40007f3e0ff */
[-C--:B------:R-:W-:Y:S02]  /*18d0*/  IADD3 R142, P2, PT, R40, R115.reuse, RZ ;  /* 0x00000073288e7210 */ /* 0x080fe40007f5e0ff */
[----:B------:R-:W-:Y:S01]  /*18e0*/  IADD3 R140, P3, PT, R32, R115, RZ ;  /* 0x00000073208c7210 */ /* 0x000fe20007f7e0ff */
[----:B------:R-:W-:Y:S01]  /*18f0*/  IMAD R21, R21, 0x2, R22 ;  /* 0x0000000215157824 */ /* 0x000fe200078e0216 */
[----:B------:R-:W-:Y:S02]  /*1900*/  R2UR UR31, R126 ;  /* 0x000000007e1f72ca */ /* 0x000fe400000e0000 */
[-C--:B------:R-:W-:Y:S02]  /*1910*/  LEA.HI.X.SX32 R147, R38, R13.reuse, 0x1, P0 ;  /* 0x0000000d26937211 */ /* 0x080fe400000f0eff */
[-C--:B------:R-:W-:Y:S02]  /*1920*/  LEA.HI.X.SX32 R145, R30, R13.reuse, 0x1, P1 ;  /* 0x0000000d1e917211 */ /* 0x080fe400008f0eff */
[----:B------:R-:W-:-:S02]  /*1930*/  LEA.HI.X.SX32 R143, R40, R13, 0x1, P2 ;  /* 0x0000000d288f7211 */ /* 0x000fc400010f0eff */
[----:B------:R-:W-:Y:S02]  /*1940*/  LEA.HI.X.SX32 R141, R32, R13, 0x1, P3 ;  /* 0x0000000d208d7211 */ /* 0x000fe400018f0eff */
[-C--:B------:R-:W-:Y:S02]  /*1950*/  IADD3 R138, P0, PT, R34, R115.reuse, RZ ;  /* 0x00000073228a7210 */ /* 0x080fe40007f1e0ff */
[-C--:B------:R-:W-:Y:S02]  /*1960*/  IADD3 R126, P1, PT, R36, R115.reuse, RZ ;  /* 0x00000073247e7210 */ /* 0x080fe40007f3e0ff */
[-C--:B------:R-:W-:Y:S02]  /*1970*/  IADD3 R124, P2, PT, R42, R115.reuse, RZ ;  /* 0x000000732a7c7210 */ /* 0x080fe40007f5e0ff */
[----:B-1----:R-:W-:Y:S02]  /*1980*/  IADD3 R122, P3, PT, R44, R115, RZ ;  /* 0x000000732c7a7210 */ /* 0x002fe40007f7e0ff */
[----:B------:R-:W-:-:S02]  /*1990*/  LEA.HI.X.SX32 R139, R34, R13, 0x1, P0 ;  /* 0x0000000d228b7211 */ /* 0x000fc400000f0eff */
[-C--:B------:R-:W-:Y:S02]  /*19a0*/  LEA.HI.X.SX32 R127, R36, R13.reuse, 0x1, P1 ;  /* 0x0000000d247f7211 */ /* 0x080fe400008f0eff */
[-C--:B------:R-:W-:Y:S02]  /*19b0*/  LEA.HI.X.SX32 R125, R42, R13.reuse, 0x1, P2 ;  /* 0x0000000d2a7d7211 */ /* 0x080fe400010f0eff */
[----:B------:R-:W-:Y:S02]  /*19c0*/  LEA.HI.X.SX32 R123, R44, R13, 0x1, P3 ;  /* 0x0000000d2c7b7211 */ /* 0x000fe400018f0eff */
[-C--:B0-----:R-:W-:Y:S02]  /*19d0*/  IADD3 R120, P0, PT, R70, R115.reuse, RZ ;  /* 0x0000007346787210 */ /* 0x081fe40007f1e0ff */
[-C--:B--2---:R-:W-:Y:S02]  /*19e0*/  IADD3 R118, P1, PT, R154, R115.reuse, RZ ;  /* 0x000000739a767210 */ /* 0x084fe40007f3e0ff */
[----:B---3--:R-:W-:-:S02]  /*19f0*/  IADD3 R116, P2, PT, R22, R115, RZ ;  /* 0x0000007316747210 */ /* 0x008fc40007f5e0ff */
[C---:B------:R-:W-:Y:S02]  /*1a00*/  IADD3 R114, P3, PT, R21.reuse, R115, RZ ;  /* 0x0000007315727210 */ /* 0x040fe40007f7e0ff */
[-C--:B------:R-:W-:Y:S02]  /*1a10*/  LEA.HI.X.SX32 R121, R70, R13.reuse, 0x1, P0 ;  /* 0x0000000d46797211 */ /* 0x080fe400000f0eff */
[-C--:B------:R-:W-:Y:S02]  /*1a20*/  LEA.HI.X.SX32 R119, R154, R13.reuse, 0x1, P1 ;  /* 0x0000000d9a777211 */ /* 0x080fe400008f0eff */
[-C--:B------:R-:W-:Y:S02]  /*1a30*/  LEA.HI.X.SX32 R117, R22, R13.reuse, 0x1, P2 ;  /* 0x0000000d16757211 */ /* 0x080fe400010f0eff */
[----:B------:R-:W-:Y:S02]  /*1a40*/  LEA.HI.X.SX32 R115, R21, R13, 0x1, P3 ;  /* 0x0000000d15737211 */ /* 0x000fe400018f0eff */
[----:B------:R-:W-:Y:S01]  /*1a50*/  LOP3.LUT R3, R0, 0x7f, RZ, 0xc0, !PT ;  /* 0x0000007f00037812 */ /* 0x000fe200078ec0ff */
[----:B------:R-:W-:Y:S06]  /*1a60*/  @P6 BRA `(.L_x_5) ;  /* 0x0000000000186947 */ /* 0x000fec0003800000 */
[----:B------:R-:W-:Y:S01]  /*1a70*/  ELECT P0, URZ, PT ;  /* 0x0000000000ff782f */ /* 0x000fe20003800000 */
[----:B------:R-:W-:Y:S01]  /*1a80*/  IMAD.MOV.U32 R13, RZ, RZ, 0x1 ;  /* 0x00000001ff0d7424 */ /* 0x000fe200078e00ff */
[----:B------:R-:W-:Y:S01]  /*1a90*/  UMOV UR4, 0x40 ;  /* 0x0000004000047882 */ /* 0x000fe20000000000 */
[----:B------:R-:W-:Y:S01]  /*1aa0*/  UVIRTCOUNT.DEALLOC.SMPOOL 0x80 ;  /* 0x000000800000784c */ /* 0x000fe20000000000 */
[----:B------:R-:W-:-:S09]  /*1ab0*/  ULEA UR4, UR6, UR4, 0x18 ;  /* 0x0000000406047291 */ /* 0x000fd2000f8ec0ff */
[----:B------:R0:W-:Y:S03]  /*1ac0*/  @P0 STS.U8 [UR4], R13 ;  /* 0x0000000dff000988 */ /* 0x0001e60008000004 */
.L_x_5:
[C---:B------:R-:W-:Y:S01]  /*1ad0*/  LOP3.LUT R71, R3.reuse, 0x10, RZ, 0x3c, !PT ;  /* 0x0000001003477812 */ /* 0x040fe200078e3cff */
[----:B------:R-:W-:Y:S01]  /*1ae0*/  USHF.L.U32 UR4, UR19, 0x15, URZ ;  /* 0x0000001513047899 */ /* 0x000fe200080006ff */
[C---:B------:R-:W-:Y:S01]  /*1af0*/  LOP3.LUT R70, R3.reuse, 0x20, RZ, 0x3c, !PT ;  /* 0x0000002003467812 */ /* 0x040fe200078e3cff */
[----:B-----5:R-:W-:Y:S01]  /*1b00*/  STS.U8 [R3+UR11], R16 ;  /* 0x0000001003007988 */ /* 0x020fe2000800000b */
[----:B------:R-:W-:Y:S01]  /*1b10*/  LOP3.LUT R69, R3, 0x30, RZ, 0x3c, !PT ;  /* 0x0000003003457812 */ /* 0x000fe200078e3cff */
[----:B------:R-:W-:Y:S01]  /*1b20*/  ULOP3.LUT UR4, UR4, 0x600000, URZ, 0xc0, !UPT ;  /* 0x0060000004047892 */ /* 0x000fe2000f8ec0ff */
[----:B------:R-:W-:Y:S01]  /*1b30*/  LOP3.LUT P0, RZ, R0, 0x7f, RZ, 0xc0, !PT ;  /* 0x0000007f00ff7812 */ /* 0x000fe2000780c0ff */
[----:B------:R-:W-:Y:S01]  /*1b40*/  STS.U8 [R3+UR11+0x400], R14 ;  /* 0x0004000e03007988 */ /* 0x000fe2000800000b */
[----:B------:R-:W-:Y:S01]  /*1b50*/  UMOV UR5, 0x1 ;  /* 0x0000000100057882 */ /* 0x000fe20000000000 */
[----:B------:R-:W-:Y:S02]  /*1b60*/  UIADD3 UR12, UPT, UPT, UR31, UR4, URZ ;  /* 0x000000041f0c7290 */ /* 0x000fe4000fffe0ff */
[----:B------:R1:W-:Y:S04]  /*1b70*/  STS.U8 [R3+UR11+0x800], R12 ;  /* 0x0008000c03007988 */ /* 0x0003e8000800000b */
[----:B------:R-:W-:Y:S04]  /*1b80*/  STS.U8 [R3+UR11+0xc00], R10 ;  /* 0x000c000a03007988 */ /* 0x000fe8000800000b */
[----:B------:R-:W-:Y:S01]  /*1b90*/  STS.U8 [R3+UR11+0x1000], R8 ;  /* 0x0010000803007988 */ /* 0x000fe2000800000b */
[----:B------:R-:W-:Y:S01]  /*1ba0*/  VOTEU.ALL UP0, P0 ;  /* 0x0000000000ff7886 */ /* 0x000fe20000000000 */
[----:B------:R-:W-:Y:S01]  /*1bb0*/  VOTEU.ALL UP1, P0 ;  /* 0x0000000000ff7886 */ /* 0x000fe20000020000 */
[----:B-1----:R-:W-:Y:S01]  /*1bc0*/  PRMT R12, RZ, 0x7610, R12 ;  /* 0x00007610ff0c7816 */ /* 0x002fe2000000000c */
[----:B------:R1:W-:Y:S04]  /*1bd0*/  STS.U8 [R3+UR11+0x1800], R6 ;  /* 0x0018000603007988 */ /* 0x0003e8000800000b */
[----:B------:R-:W-:Y:S01]  /*1be0*/  STS.U8 [R3+UR11+0x1c00], R4 ;  /* 0x001c000403007988 */ /* 0x000fe2000800000b */
[----:B------:R-:W-:-:S04]  /*1bf0*/  @!UP0 UIADD3 UR6, UPT, UPT, -UR5, 0x100000, URZ ;  /* 0x0010000005068890 */ /* 0x000fc8000fffe1ff */
[----:B------:R-:W-:Y:S02]  /*1c00*/  @!UP0 USHF.L.U32 UR7, UR6, 0xb, URZ ;  /* 0x0000000b06078899 */ /* 0x000fe400080006ff */
[----:B------:R-:W-:Y:S01]  /*1c10*/  @!UP0 USHF.L.U32 UR6, UR6, 0x1, URZ ;  /* 0x0000000106068899 */ /* 0x000fe200080006ff */
[----:B------:R-:W2:Y:S01]  /*1c20*/  LDCU UR4, c[0x0][0x3d0] ;  /* 0x00007a00ff0477ac */ /* 0x000ea20008000800 */
[----:B------:R-:W-:Y:S01]  /*1c30*/  STS.U8 [R3+UR11+0x1400], R156 ;  /* 0x0014009c03007988 */ /* 0x000fe2000800000b */
[----:B-1----:R-:W-:Y:S01]  /*1c40*/  PRMT R6, RZ, 0x7610, R6 ;  /* 0x00007610ff067816 */ /* 0x002fe20000000006 */
[----:B------:R-:W1:Y:S02]  /*1c50*/  LDCU UR24, c[0x0][0x3a8] ;  /* 0x00007500ff1877ac */ /* 0x000e640008000800 */
[----:B------:R-:W-:Y:S04]  /*1c60*/  STS.U8 [R71+UR11+0x1480], R158 ;  /* 0x0014809e47007988 */ /* 0x000fe8000800000b */
[----:B------:R-:W-:Y:S04]  /*1c70*/  STS.U8 [R71+UR11+0x80], R18 ;  /* 0x0000801247007988 */ /* 0x000fe8000800000b */
[----:B------:R-:W-:Y:S04]  /*1c80*/  STS.U8 [R71+UR11+0x480], R74 ;  /* 0x0004804a47007988 */ /* 0x000fe8000800000b */
[----:B------:R-:W-:Y:S04]  /*1c90*/  STS.U8 [R71+UR11+0x880], R128 ;  /* 0x0008808047007988 */ /* 0x000fe8000800000b */
[----:B------:R-:W-:Y:S04]  /*1ca0*/  STS.U8 [R71+UR11+0xc80], R130 ;  /* 0x000c808247007988 */ /* 0x000fe8000800000b */
[----:B------:R-:W-:Y:S04]  /*1cb0*/  STS.U8 [R71+UR11+0x1080], R132 ;  /* 0x0010808447007988 */ /* 0x000fe8000800000b */
[----:B------:R-:W-:Y:S04]  /*1cc0*/  STS.U8 [R71+UR11+0x1880], R134 ;  /* 0x0018808647007988 */ /* 0x000fe8000800000b */
[----:B------:R-:W-:Y:S04]  /*1cd0*/  STS.U8 [R71+UR11+0x1c80], R152 ;  /* 0x001c809847007988 */ /* 0x000fe8000800000b */
[----:B------:R3:W-:Y:S04]  /*1ce0*/  STS.U8 [R70+UR11+0x100], R5 ;  /* 0x0001000546007988 */ /* 0x0007e8000800000b */
[----:B------:R-:W-:Y:S04]  /*1cf0*/  STS.U8 [R70+UR11+0x1500], R29 ;  /* 0x0015001d46007988 */ /* 0x000fe8000800000b */
[----:B------:R4:W-:Y:S01]  /*1d00*/  STS.U8 [R70+UR11+0x500], R9 ;  /* 0x0005000946007988 */ /* 0x0009e2000800000b */
[----:B---3--:R-:W-:-:S03]  /*1d10*/  LOP3.LUT R5, R3, 0x40, RZ, 0x3c, !PT ;  /* 0x0000004003057812 */ /* 0x008fc600078e3cff */
[----:B------:R3:W-:Y:S04]  /*1d20*/  STS.U8 [R70+UR11+0x900], R7 ;  /* 0x0009000746007988 */ /* 0x0007e8000800000b */
[----:B------:R-:W-:Y:S01]  /*1d30*/  STS.U8 [R70+UR11+0xd00], R39 ;  /* 0x000d002746007988 */ /* 0x000fe2000800000b */
[----:B----4-:R-:W-:-:S03]  /*1d40*/  LOP3.LUT R9, R3, 0x60, RZ, 0x3c, !PT ;  /* 0x0000006003097812 */ /* 0x010fc600078e3cff */
[----:B------:R-:W-:Y:S01]  /*1d50*/  STS.U8 [R70+UR11+0x1100], R41 ;  /* 0x0011002946007988 */ /* 0x000fe2000800000b */
[----:B---3--:R-:W-:-:S03]  /*1d60*/  LOP3.LUT R7, R3, 0x50, RZ, 0x3c, !PT ;  /* 0x0000005003077812 */ /* 0x008fc600078e3cff */
[----:B------:R3:W-:Y:S04]  /*1d70*/  STS.U8 [R70+UR11+0x1900], R43 ;  /* 0x0019002b46007988 */ /* 0x0007e8000800000b */
[----:B------:R4:W-:Y:S04]  /*1d80*/  STS.U8 [R70+UR11+0x1d00], R45 ;  /* 0x001d002d46007988 */ /* 0x0009e8000800000b */
[----:B------:R-:W-:Y:S01]  /*1d90*/  STS.U8 [R69+UR11+0x1580], R160 ;  /* 0x001580a045007988 */ /* 0x000fe2000800000b */
[----:B------:R-:W-:Y:S03]  /*1da0*/  STTM.x64 tmem[UR12], RZ ;  /* 0x000000ff000079ed */ /* 0x000fe6000834000c */
[----:B------:R-:W-:Y:S01]  /*1db0*/  STS.U8 [R69+UR11+0x180], R46 ;  /* 0x0001802e45007988 */ /* 0x000fe2000800000b */
[----:B------:R-:W-:Y:S01]  /*1dc0*/  PRMT R18, RZ, 0x7610, R18 ;  /* 0x00007610ff127816 */ /* 0x000fe20000000012 */
[----:B---3--:R-:W3:Y:S02]  /*1dd0*/  LDC.64 R42, c[0x0][0x390] ;  /* 0x0000e400ff2a7b82 */ /* 0x008ee40000000a00 */
[----:B------:R-:W-:Y:S04]  /*1de0*/  STS.U8 [R69+UR11+0x580], R48 ;  /* 0x0005803045007988 */ /* 0x000fe8000800000b */
[----:B------:R-:W-:Y:S01]  /*1df0*/  STS.U8 [R69+UR11+0x980], R50 ;  /* 0x0009803245007988 */ /* 0x000fe2000800000b */
[----:B------:R-:W-:Y:S01]  /*1e00*/  PRMT R24, RZ, 0x7610, R24 ;  /* 0x00007610ff187816 */ /* 0x000fe20000000018 */
[----:B----4-:R-:W4:Y:S02]  /*1e10*/  LDC R45, c[0x0][0x3d8] ;  /* 0x0000f600ff2d7b82 */ /* 0x010f240000000800 */
        /* <DEDUP_REMOVED lines=12> */
[----:B0-----:R-:W-:-:S03]  /*1ee0*/  VIADD R68, R75, 0x80 ;  /* 0x000000804b447836 */ /* 0x001fc60000000000 */
[----:B------:R-:W-:Y:S02]  /*1ef0*/  STS.U8 [R7+UR11+0x1680], R35 ;  /* 0x0016802307007988 */ /* 0x000fe4000800000b */
[----:B------:R-:W-:Y:S02]  /*1f00*/  ISETP.GT.AND P1, PT, R68, RZ, PT ;  /* 0x000000ff4400720c */ /* 0x000fe40003f24270 */
[----:B------:R-:W-:Y:S01]  /*1f10*/  STS.U8 [R7+UR11+0x280], R76 ;  /* 0x0002804c07007988 */ /* 0x000fe2000800000b */
[----:B-1----:R-:W-:-:S03]  /*1f20*/  LOP3.LUT R5, R3, 0x70, RZ, 0x3c, !PT ;  /* 0x0000007003057812 */ /* 0x002fc600078e3cff */
[----:B------:R-:W-:Y:S04]  /*1f30*/  STS.U8 [R7+UR11+0x680], R78 ;  /* 0x0006804e07007988 */ /* 0x000fe8000800000b */
[----:B------:R-:W-:Y:S04]  /*1f40*/  STS.U8 [R7+UR11+0xa80], R80 ;  /* 0x000a805007007988 */ /* 0x000fe8000800000b */
[----:B------:R-:W-:Y:S04]  /*1f50*/  STS.U8 [R7+UR11+0xe80], R82 ;  /* 0x000e805207007988 */ /* 0x000fe8000800000b */
[----:B------:R-:W-:Y:S04]  /*1f60*/  STS.U8 [R7+UR11+0x1280], R84 ;  /* 0x0012805407007988 */ /* 0x000fe8000800000b */
[----:B------:R-:W-:Y:S04]  /*1f70*/  STS.U8 [R7+UR11+0x1a80], R86 ;  /* 0x001a805607007988 */ /* 0x000fe8000800000b */
[----:B------:R0:W-:Y:S04]  /*1f80*/  STS.U8 [R7+UR11+0x1e80], R88 ;  /* 0x001e805807007988 */ /* 0x0001e8000800000b */
        /* <DEDUP_REMOVED lines=15> */
[----:B------:R0:W-:Y:S01]  /*2080*/  STS.U8 [R5+UR11+0x1f80], R19 ;  /* 0x001f801305007988 */ /* 0x0001e2000800000b */
[----:B------:R-:W0:Y:S02]  /*2090*/  FENCE.VIEW.ASYNC.T ;  /* 0x00000000000073c6 */ /* 0x000e240000000200 */
[----:B0-----:R-:W-:Y:S01]  /*20a0*/  BAR.SYNC.DEFER_BLOCKING 0x0 ;  /* 0x0000000000007b1d */ /* 0x001fe20000010000 */
[----:B------:R-:W-:-:S05]  /*20b0*/  PRMT R8, RZ, 0x7610, R8 ;  /* 0x00007610ff087816 */ /* 0x000fca0000000008 */
[----:B------:R-:W0:Y:S02]  /*20c0*/  FENCE.VIEW.ASYNC.S ;  /* 0x00000000000073c6 */ /* 0x000e240000000000 */
[----:B0-----:R0:W0:Y:S02]  /*20d0*/  @!UP1 SYNCS.EXCH.64 URZ, [UR11+0x4800], UR6 ;  /* 0x004800060bff95b2 */ /* 0x0010240008000100 */
[----:B0-----:R-:W-:Y:S01]  /*20e0*/  BAR.SYNC.DEFER_BLOCKING 0x0 ;  /* 0x0000000000007b1d */ /* 0x001fe20000010000 */
[----:B------:R-:W-:Y:S02]  /*20f0*/  PRMT R14, RZ, 0x7610, R14 ;  /* 0x00007610ff0e7816 */ /* 0x000fe4000000000e */
[----:B------:R-:W-:Y:S02]  /*2100*/  PRMT R20, RZ, 0x7610, R20 ;  /* 0x00007610ff147816 */ /* 0x000fe40000000014 */
[----:B------:R-:W-:Y:S02]  /*2110*/  PRMT R26, RZ, 0x7610, R26 ;  /* 0x00007610ff1a7816 */ /* 0x000fe4000000001a */
[----:B------:R-:W-:-:S02]  /*2120*/  PRMT R7, RZ, 0x7610, R7 ;  /* 0x00007610ff077816 */ /* 0x000fc40000000007 */
[----:B-1----:R-:W-:Y:S02]  /*2130*/  PRMT R9, RZ, 0x7610, R9 ;  /* 0x00007610ff097816 */ /* 0x002fe40000000009 */
[----:B------:R-:W-:Y:S01]  /*2140*/  PRMT R11, RZ, 0x7610, R11 ;  /* 0x00007610ff0b7816 */ /* 0x000fe2000000000b */
[----:B------:R-:W0:Y:S01]  /*2150*/  LDCU UR6, c[0x0][0x3d4] ;  /* 0x00007a80ff0677ac */ /* 0x000e220008000800 */
[----:B------:R-:W4:Y:S04]  /*2160*/  @P1 LDG.E.U8 R6, desc[UR22][R150.64] ;  /* 0x0000001696061981 */ /* 0x000f28000c1e1100 */
[----:B------:R-:W4:Y:S04]  /*2170*/  @P1 LDG.E.U8 R12, desc[UR22][R142.64] ;  /* 0x000000168e0c1981 */ /* 0x000f28000c1e1100 */
[----:B------:R-:W4:Y:S04]  /*2180*/  @P1 LDG.E.U8 R18, desc[UR22][R126.64] ;  /* 0x000000167e121981 */ /* 0x000f28000c1e1100 */
[----:B------:R-:W4:Y:S04]  /*2190*/  @P1 LDG.E.U8 R24, desc[UR22][R118.64] ;  /* 0x0000001676181981 */ /* 0x000f28000c1e1100 */
[----:B------:R-:W4:Y:S04]  /*21a0*/  @P1 LDG.E.U8 R8, desc[UR22][R148.64] ;  /* 0x0000001694081981 */ /* 0x000f28000c1e1100 */
[----:B------:R-:W4:Y:S04]  /*21b0*/  @P1 LDG.E.U8 R14, desc[UR22][R140.64] ;  /* 0x000000168c0e1981 */ /* 0x000f28000c1e1100 */
[----:B------:R-:W4:Y:S04]  /*21c0*/  @P1 LDG.E.U8 R20, desc[UR22][R124.64] ;  /* 0x000000167c141981 */ /* 0x000f28000c1e1100 */
[----:B------:R-:W4:Y:S04]  /*21d0*/  @P1 LDG.E.U8 R26, desc[UR22][R116.64] ;  /* 0x00000016741a1981 */ /* 0x000f28000c1e1100 */
[----:B------:R-:W4:Y:S01]  /*21e0*/  @P1 LDG.E.U8 R7, desc[UR22][R146.64] ;  /* 0x0000001692071981 */ /* 0x000f22000c1e1100 */
[----:B------:R-:W-:-:S02]  /*21f0*/  PRMT R13, RZ, 0x7610, R13 ;  /* 0x00007610ff0d7816 */ /* 0x000fc4000000000d */
[----:B------:R-:W-:Y:S01]  /*2200*/  PRMT R10, RZ, 0x7610, R10 ;  /* 0x00007610ff0a7816 */ /* 0x000fe2000000000a */
[----:B------:R-:W4:Y:S01]  /*2210*/  @P1 LDG.E.U8 R9, desc[UR22][R138.64] ;  /* 0x000000168a091981 */ /* 0x000f22000c1e1100 */
[----:B------:R-:W-:Y:S02]  /*2220*/  PRMT R16, RZ, 0x7610, R16 ;  /* 0x00007610ff107816 */ /* 0x000fe40000000010 */
[----:B------:R-:W-:Y:S01]  /*2230*/  PRMT R22, RZ, 0x7610, R22 ;  /* 0x00007610ff167816 */ /* 0x000fe20000000016 */
[----:B------:R-:W4:Y:S01]  /*2240*/  @P1 LDG.E.U8 R11, desc[UR22][R122.64] ;  /* 0x000000167a0b1981 */ /* 0x000f22000c1e1100 */
[----:B------:R-:W-:-:S03]  /*2250*/  PRMT R28, RZ, 0x7610, R28 ;  /* 0x00007610ff1c7816 */ /* 0x000fc6000000001c */
[----:B------:R-:W4:Y:S04]  /*2260*/  @P1 LDG.E.U8 R13, desc[UR22][R114.64] ;  /* 0x00000016720d1981 */ /* 0x000f28000c1e1100 */
[----:B------:R-:W4:Y:S04]  /*2270*/  @P1 LDG.E.U8 R10, desc[UR22][R144.64] ;  /* 0x00000016900a1981 */ /* 0x000f28000c1e1100 */
[----:B------:R-:W4:Y:S04]  /*2280*/  @P1 LDG.E.U8 R16, desc[UR22][R136.64] ;  /* 0x0000001688101981 */ /* 0x000f28000c1e1100 */
[----:B------:R-:W4:Y:S04]  /*2290*/  @P1 LDG.E.U8 R22, desc[UR22][R120.64] ;  /* 0x0000001678161981 */ /* 0x000f28000c1e1100 */
[----:B------:R-:W4:Y:S01]  /*22a0*/  @P1 LDG.E.U8 R28, desc[UR22][R112.64] ;  /* 0x00000016701c1981 */ /* 0x000f22000c1e1100 */
[----:B------:R-:W-:Y:S01]  /*22b0*/  LOP3.LUT R4, R0, 0x1f, RZ, 0xc0, !PT ;  /* 0x0000001f00047812 */ /* 0x000fe200078ec0ff */
[----:B--2---:R-:W-:-:S02]  /*22c0*/  UIMAD UR4, UR10, UR4, URZ ;  /* 0x000000040a0472a4 */ /* 0x004fc4000f8e02ff */
[----:B------:R-:W-:-:S04]  /*22d0*/  @!UP0 UIADD3 UR8, UPT, UPT, -UR5, 0x100000, URZ ;  /* 0x0010000005088890 */ /* 0x000fc8000fffe1ff */
[----:B------:R-:W-:Y:S02]  /*22e0*/  @!UP0 USHF.L.U32 UR9, UR8, 0xb, URZ ;  /* 0x0000000b08098899 */ /* 0x000fe400080006ff */
[----:B------:R-:W-:Y:S01]  /*22f0*/  @!UP0 USHF.L.U32 UR8, UR8, 0x1, URZ ;  /* 0x0000000108088899 */ /* 0x000fe200080006ff */
[----:B------:R-:W-:Y:S01]  /*2300*/  VOTEU.ALL UP1, P0 ;  /* 0x0000000000ff7886 */ /* 0x000fe20000020000 */
[----:B------:R-:W-:Y:S01]  /*2310*/  UIADD3 UR18, UPT, UPT, UR11, 0x3800, URZ ;  /* 0x000038000b127890 */ /* 0x000fe2000fffe0ff */
[----:B0-----:R-:W-:Y:S01]  /*2320*/  IMAD R5, R4, UR6, RZ ;  /* 0x0000000604057c24 */ /* 0x001fe2000f8e02ff */
[----:B------:R-:W-:Y:S02]  /*2330*/  USHF.R.S32.HI UR6, URZ, 0x1f, UR4 ;  /* 0x0000001fff067899 */ /* 0x000fe40008011404 */
[----:B------:R-:W-:Y:S02]  /*2340*/  UIADD3 UR13, UPT, UPT, UR31, 0x40, URZ ;  /* 0x000000401f0d7890 */ /* 0x000fe4000fffe0ff */
[----:B---3--:R-:W-:Y:S01]  /*2350*/  IADD3 R83, P2, P3, R5, UR4, R42 ;  /* 0x0000000405537c10 */ /* 0x008fe2000fb5e02a */
[----:B------:R-:W-:Y:S01]  /*2360*/  UIADD3 UR4, UPT, UPT, UR19, 0x1c, URZ ;  /* 0x0000001c13047890 */ /* 0x000fe2000fffe0ff */
[----:B------:R-:W-:-:S02]  /*2370*/  SHF.R.S32.HI R4, RZ, 0x1f, R5 ;  /* 0x0000001fff047819 */ /* 0x000fc40000011405 */
[----:B------:R0:W1:Y:S01]  /*2380*/  @!UP1 SYNCS.EXCH.64 URZ, [UR11+0x4808], UR8 ;  /* 0x004808080bff95b2 */ /* 0x0000620008000100 */
[----:B------:R-:W-:Y:S01]  /*2390*/  VOTEU.ALL UP1, P0 ;  /* 0x0000000000ff7886 */ /* 0x000fe20000020000 */
[----:B------:R-:W-:Y:S01]  /*23a0*/  IADD3.X R43, PT, PT, R4, UR6, R43, P2, P3 ;  /* 0x00000006042b7c10 */ /* 0x000fe200097e642b */
[----:B------:R-:W-:Y:S01]  /*23b0*/  UIADD3 UR6, UPT, UPT, UR19, 0x3c, URZ ;  /* 0x0000003c13067890 */ /* 0x000fe2000fffe0ff */
[----:B------:R-:W-:Y:S02]  /*23c0*/  SHF.R.U32.HI R4, RZ, 0x5, R0 ;  /* 0x00000005ff047819 */ /* 0x000fe40000011600 */
[----:B------:R-:W-:Y:S02]  /*23d0*/  ISETP.EQ.U32.AND P2, PT, RZ, UR19, P1 ;  /* 0x00000013ff007c0c */ /* 0x000fe40008f42070 */
[----:B------:R-:W-:Y:S01]  /*23e0*/  SGXT.U32 R4, R4, 0x2 ;  /* 0x000000020404781a */ /* 0x000fe20000000000 */
[----:B----4-:R-:W-:-:S04]  /*23f0*/  IMAD R41, R45, UR6, RZ ;  /* 0x000000062d297c24 */ /* 0x010fc8000f8e02ff */
[----:B------:R-:W-:-:S04]  /*2400*/  IMAD R4, R4, R45, RZ ;  /* 0x0000002d04047224 */ /* 0x000fc800078e02ff */
[----:B------:R-:W-:Y:S01]  /*2410*/  IMAD R5, R45, 0x4, R4 ;  /* 0x000000042d057824 */ /* 0x000fe200078e0204 */
[----:B------:R-:W-:-:S04]  /*2420*/  IADD3 R110, P3, PT, R4, R83, RZ ;  /* 0x00000053046e7210 */ /* 0x000fc80007f7e0ff */
[----:B------:R-:W-:Y:S02]  /*2430*/  LEA.HI.X.SX32 R111, R4, R43, 0x1, P3 ;  /* 0x0000002b046f7211 */ /* 0x000fe400018f0eff */
[----:B------:R-:W-:-:S04]  /*2440*/  IADD3 R108, P3, PT, R5, R83, RZ ;  /* 0x00000053056c7210 */ /* 0x000fc80007f7e0ff */
[----:B------:R-:W-:Y:S01]  /*2450*/  LEA.HI.X.SX32 R109, R5, R43, 0x1, P3 ;  /* 0x0000002b056d7211 */ /* 0x000fe200018f0eff */
[----:B------:R2:W-:Y:S04]  /*2460*/  STS.U8 [R3+UR11+0x3000], R6 ;  /* 0x0030000603007988 */ /* 0x0005e8000800000b */
[----:B------:R-:W-:Y:S04]  /*2470*/  STS.U8 [R3+UR11+0x3200], R12 ;  /* 0x0032000c03007988 */ /* 0x000fe8000800000b */
[----:B------:R-:W-:Y:S01]  /*2480*/  STS.U8 [R3+UR11+0x3400], R18 ;  /* 0x0034001203007988 */ /* 0x000fe2000800000b */
[----:B--2---:R-:W-:-:S03]  /*2490*/  IMAD R6, R45, 0x4, R5 ;  /* 0x000000042d067824 */ /* 0x004fc600078e0205 */
[----:B------:R-:W-:Y:S02]  /*24a0*/  STS.U8 [R3+UR11+0x3600], R24 ;  /* 0x0036001803007988 */ /* 0x000fe4000800000b */
[C---:B------:R-:W-:Y:S02]  /*24b0*/  IADD3 R106, P4, PT, R6.reuse, R83, RZ ;  /* 0x00000053066a7210 */ /* 0x040fe40007f9e0ff */
[----:B------:R2:W-:Y:S02]  /*24c0*/  STS.U8 [R71+UR11+0x3080], R8 ;  /* 0x0030800847007988 */ /* 0x0005e4000800000b */
[----:B------:R-:W-:Y:S02]  /*24d0*/  LEA.HI.X.SX32 R107, R6, R43, 0x1, P4 ;  /* 0x0000002b066b7211 */ /* 0x000fe400020f0eff */
[----:B------:R-:W-:Y:S04]  /*24e0*/  STS.U8 [R71+UR11+0x3280], R14 ;  /* 0x0032800e47007988 */ /* 0x000fe8000800000b */
[----:B------:R-:W-:Y:S01]  /*24f0*/  STS.U8 [R71+UR11+0x3480], R20 ;  /* 0x0034801447007988 */ /* 0x000fe2000800000b */
[----:B--2---:R-:W-:Y:S01]  /*2500*/  IMAD R8, R45, UR4, RZ ;  /* 0x000000042d087c24 */ /* 0x004fe2000f8e02ff */
[----:B------:R-:W-:-:S04]  /*2510*/  @!UP0 UIADD3 UR4, UPT, UPT, -UR5, 0x100000, URZ ;  /* 0x0010000005048890 */ /* 0x000fc8000fffe1ff */
[----:B------:R-:W-:Y:S02]  /*2520*/  @!UP0 USHF.L.U32 UR5, UR4, 0xb, URZ ;  /* 0x0000000b04058899 */ /* 0x000fe400080006ff */
[----:B------:R-:W-:Y:S01]  /*2530*/  @!UP0 USHF.L.U32 UR4, UR4, 0x1, URZ ;  /* 0x0000000104048899 */ /* 0x000fe200080006ff */
[----:B------:R-:W-:Y:S01]  /*2540*/  STS.U8 [R71+UR11+0x3680], R26 ;  /* 0x0036801a47007988 */ /* 0x000fe2000800000b */
[----:B------:R-:W-:-:S03]  /*2550*/  IADD3 R96, P5, PT, R8, R83, RZ ;  /* 0x0000005308607210 */ /* 0x000fc60007fbe0ff */
[----:B------:R2:W-:Y:S01]  /*2560*/  STS.U8 [R70+UR11+0x3100], R7 ;  /* 0x0031000746007988 */ /* 0x0005e2000800000b */
[----:B------:R-:W-:-:S03]  /*2570*/  LEA.HI.X.SX32 R97, R8, R43, 0x1, P5 ;  /* 0x0000002b08617211 */ /* 0x000fc600028f0eff */
[----:B------:R0:W-:Y:S04]  /*2580*/  STS.U8 [R70+UR11+0x3300], R9 ;  /* 0x0033000946007988 */ /* 0x0001e8000800000b */
[----:B------:R0:W-:Y:S01]  /*2590*/  STS.U8 [R70+UR11+0x3500], R11 ;  /* 0x0035000b46007988 */ /* 0x0001e2000800000b */
[----:B--2---:R-:W-:-:S03]  /*25a0*/  IMAD R7, R45, 0x4, R6 ;  /* 0x000000042d077824 */ /* 0x004fc600078e0206 */
[----:B------:R0:W-:Y:S01]  /*25b0*/  STS.U8 [R70+UR11+0x3700], R13 ;  /* 0x0037000d46007988 */ /* 0x0001e2000800000b */
[----:B------:R-:W-:Y:S01]  /*25c0*/  IMAD R4, R45, 0x4, R7 ;  /* 0x000000042d047824 */ /* 0x000fe200078e0207 */
[-C--:B------:R-:W-:Y:S02]  /*25d0*/  IADD3 R104, P3, PT, R7, R83.reuse, RZ ;  /* 0x0000005307687210 */ /* 0x080fe40007f7e0ff */
[----:B------:R0:W-:Y:S01]  /*25e0*/  STS.U8 [R69+UR11+0x3180], R10 ;  /* 0x0031800a45007988 */ /* 0x0001e2000800000b */
[----:B------:R-:W-:Y:S01]  /*25f0*/  IMAD R36, R45, 0x4, R4 ;  /* 0x000000042d247824 */ /* 0x000fe200078e0204 */
[C---:B------:R-:W-:Y:S02]  /*2600*/  IADD3 R102, P4, PT, R4.reuse, R83, RZ ;  /* 0x0000005304667210 */ /* 0x040fe40007f9e0ff */
[----:B------:R0:W-:Y:S01]  /*2610*/  STS.U8 [R69+UR11+0x3380], R16 ;  /* 0x0033801045007988 */ /* 0x0001e2000800000b */
[-C--:B------:R-:W-:Y:S01]  /*2620*/  LEA.HI.X.SX32 R105, R7, R43.reuse, 0x1, P3 ;  /* 0x0000002b07697211 */ /* 0x080fe200018f0eff */
[C---:B------:R-:W-:Y:S01]  /*2630*/  IMAD R37, R45.reuse, 0x4, R36 ;  /* 0x000000042d257824 */ /* 0x040fe200078e0224 */
[----:B------:R-:W-:Y:S01]  /*2640*/  LEA.HI.X.SX32 R103, R4, R43, 0x1, P4 ;  /* 0x0000002b04677211 */ /* 0x000fe200020f0eff */
[----:B------:R0:W-:Y:S01]  /*2650*/  STS.U8 [R69+UR11+0x3580], R22 ;  /* 0x0035801645007988 */ /* 0x0001e2000800000b */
[-C--:B------:R-:W-:Y:S01]  /*2660*/  IADD3 R100, P3, PT, R36, R83.reuse, RZ ;  /* 0x0000005324647210 */ /* 0x080fe20007f7e0ff */
[----:B------:R-:W-:Y:S01]  /*2670*/  IMAD R38, R45, 0x8, R37 ;  /* 0x000000082d267824 */ /* 0x000fe200078e0225 */
[----:B------:R-:W-:Y:S01]  /*2680*/  IADD3 R98, P4, PT, R37, R83, RZ ;  /* 0x0000005325627210 */ /* 0x000fe20007f9e0ff */
[----:B------:R0:W-:Y:S02]  /*2690*/  STS.U8 [R69+UR11+0x3780], R28 ;  /* 0x0037801c45007988 */ /* 0x0001e4000800000b */
[C---:B------:R-:W-:Y:S01]  /*26a0*/  IMAD R39, R45.reuse, 0x4, R38 ;  /* 0x000000042d277824 */ /* 0x040fe200078e0226 */
[----:B-1----:R1:W-:Y:S06]  /*26b0*/  MEMBAR.ALL.CTA ;  /* 0x0000000000007992 */ /* 0x0023ec0000008000 */
[----:B-1----:R-:W-:Y:S04]  /*26c0*/  FENCE.VIEW.ASYNC.S ;  /* 0x00000000000073c6 */ /* 0x002fe80000000000 */
[----:B------:R-:W1:Y:S02]  /*26d0*/  FENCE.VIEW.ASYNC.S ;  /* 0x00000000000073c6 */ /* 0x000e640000000000 */
[----:B-1----:R0:W1:Y:S01]  /*26e0*/  @!UP1 SYNCS.EXCH.64 URZ, [UR11+0x3800], UR4 ;  /* 0x003800040bff95b2 */ /* 0x0020620008000100 */
[----:B------:R-:W-:Y:S01]  /*26f0*/  IMAD R40, R45, 0x4, R39 ;  /* 0x000000042d287824 */ /* 0x000fe200078e0227 */
[----:B-1----:R-:W-:Y:S06]  /*2700*/  BAR.SYNC.DEFER_BLOCKING 0x0 ;  /* 0x0000000000007b1d */ /* 0x002fec0000010000 */
[----:B0-----:R-:W-:Y:S05]  /*2710*/  @!P2 BRA `(.L_x_6) ;  /* 0x000000000068a947 */ /* 0x001fea0003800000 */
[----:B------:R-:W-:Y:S02]  /*2720*/  UIADD3 UR4, UPT, UPT, UR11, 0x3000, URZ ;  /* 0x000030000b047890 */ /* 0x000fe4000fffe0ff */
[----:B------:R-:W-:Y:S02]  /*2730*/  USHF.R.U32.HI UR6, URZ, 0x4, UR11 ;  /* 0x00000004ff067899 */ /* 0x000fe4000801160b */
[----:B------:R-:W-:Y:S02]  /*2740*/  USHF.R.U32.HI UR4, URZ, 0x4, UR4 ;  /* 0x00000004ff047899 */ /* 0x000fe40008011604 */
[----:B------:R-:W-:Y:S02]  /*2750*/  USGXT.U32 UR6, UR6, 0xe ;  /* 0x0000000e0606789a */ /* 0x000fe40008000000 */
[----:B------:R-:W-:Y:S01]  /*2760*/  USGXT.U32 UR8, UR4, 0xe ;  /* 0x0000000e0408789a */ /* 0x000fe20008000000 */
[----:B------:R-:W-:Y:S01]  /*2770*/  UMOV UR14, 0x100 ;  /* 0x00000100000e7882 */ /* 0x000fe20000000000 */
[----:B------:R-:W-:Y:S01]  /*2780*/  UMOV UR15, 0x40004040 ;  /* 0x40004040000f7882 */ /* 0x000fe20000000000 */
[----:B------:R-:W-:Y:S01]  /*2790*/  UMOV UR16, 0xfffffffe ;  /* 0xfffffffe00107882 */ /* 0x000fe20000000000 */
[----:B------:R-:W-:Y:S01]  /*27a0*/  UMOV UR17, 0x7fffbfdf ;  /* 0x7fffbfdf00117882 */ /* 0x000fe20000000000 */
[----:B------:R-:W-:Y:S01]  /*27b0*/  UMOV UR7, URZ ;  /* 0x000000ff00077c82 */ /* 0x000fe20008000000 */
[----:B------:R-:W-:Y:S01]  /*27c0*/  UMOV UR9, URZ ;  /* 0x000000ff00097c82 */ /* 0x000fe20008000000 */
[----:B------:R-:W-:-:S02]  /*27d0*/  UIADD3.64 UR14, UPT, UPT, UR6, UR14, URZ ;  /* 0x0000000e060e7297 */ /* 0x000fc4000fffe0ff */
[----:B------:R-:W-:Y:S01]  /*27e0*/  UIADD3.64 UR16, UPT, UPT, UR8, -UR16, URZ ;  /* 0x8000001008107297 */ /* 0x000fe2000fffe0ff */
[----:B------:R-:W-:Y:S01]  /*27f0*/  UMOV UR20, 0x0 ;  /* 0x0000000000147882 */ /* 0x000fe20000000000 */
[----:B------:R-:W-:Y:S01]  /*2800*/  UMOV UR21, 0x8088010 ;  /* 0x0808801000157882 */ /* 0x000fe20000000000 */
[----:B------:R-:W-:Y:S01]  /*2810*/  UMOV UR4, UR18 ;  /* 0x0000001200047c82 */ /* 0x000fe20008000000 */
[----:B------:R-:W-:Y:S01]  /*2820*/  UMOV UR5, URZ ;  /* 0x000000ff00057c82 */ /* 0x000fe20008000000 */
[----:B------:R-:W-:Y:S01]  /*2830*/  UMOV UR7, 0x40004040 ;  /* 0x4000404000077882 */ /* 0x000fe20000000000 */
[----:B------:R-:W-:Y:S01]  /*2840*/  UMOV UR9, 0x80004020 ;  /* 0x8000402000097882 */ /* 0x000fe20000000000 */
[----:B------:R-:W-:Y:S01]  /*2850*/  UMOV UR26, 0x0 ;  /* 0x00000000001a7882 */ /* 0x000fe20000000000 */
[----:B------:R-:W-:Y:S01]  /*2860*/  UMOV UR27, 0x8088010 ;  /* 0x08088010001b7882 */ /* 0x000fe20000000000 */
[----:B------:R-:W-:Y:S01]  /*2870*/  UMOV UR4, UR4 ;  /* 0x0000000400047c82 */ /* 0x000fe20008000000 */
[----:B------:R0:W-:Y:S01]  /*2880*/  UTCQMMA gdesc[UR6], gdesc[UR8], tmem[UR13], tmem[UR20], idesc[UR21], !UPT ;  /* 0x00ff1408060075ea */ /* 0x0001e2000f80030d */
[----:B------:R0:W-:Y:S01]  /*2890*/  UTCQMMA gdesc[UR14], gdesc[UR16], tmem[UR13], tmem[UR26], idesc[UR27], UPT ;  /* 0x00ff1a100e0075ea */ /* 0x0001e2000b80030d */
[----:B------:R0:W-:Y:S01]  /*28a0*/  UTCBAR [UR4], URZ ;  /* 0x000000ff040073e9 */ /* 0x0001e200080000ff */
[----:B------:R-:W-:Y:S01]  /*28b0*/  NOP ;  /* 0x0000000000007918 */ /* 0x000fe20000000000 */
.L_x_6:
[----:B------:R-:W-:Y:S05]  /*28c0*/  @!P1 BRA `(.L_x_7) ;  /* 0x0000000000089947 */ /* 0x000fea0003800000 */
[----:B------:R-:W1:Y:S02]  /*28d0*/  SYNCS.PHASECHK.TRANS64.TRYWAIT P5, [UR11+0x3800], RZ ;  /* 0x003800ffff0075a7 */ /* 0x000e6400080a110b */
[----:B-1----:R-:W-:Y:S05]  /*28e0*/  @!P5 BRA `(.L_x_8) ;  /* 0x0000007000c4d947 */ /* 0x002fea0003800000 */
.L_x_7:
[----:B------:R-:W-:Y:S01]  /*28f0*/  BAR.SYNC.DEFER_BLOCKING 0x0 ;  /* 0x0000000000007b1d */ /* 0x000fe20000010000 */
[-C--:B------:R-:W-:Y:S01]  /*2900*/  LEA.HI.X.SX32 R101, R36, R43.reuse, 0x1, P3 ;  /* 0x0000002b24657211 */ /* 0x080fe200018f0eff */
[----:B------:R-:W-:Y:S01]  /*2910*/  IMAD R36, R45, 0x4, R40 ;  /* 0x000000042d247824 */ /* 0x000fe200078e0228 */
[----:B------:R-:W-:Y:S02]  /*2920*/  LEA.HI.X.SX32 R99, R37, R43, 0x1, P4 ;  /* 0x0000002b25637211 */ /* 0x000fe400020f0eff */
[-C--:B------:R-:W-:Y:S01]  /*2930*/  IADD3 R94, P3, PT, R38, R83.reuse, RZ ;  /* 0x00000053265e7210 */ /* 0x080fe20007f7e0ff */
[----:B------:R-:W-:Y:S01]  /*2940*/  IMAD R37, R45, 0x4, R36 ;  /* 0x000000042d257824 */ /* 0x000fe200078e0224 */
[-C--:B------:R-:W-:Y:S01]  /*2950*/  IADD3 R92, P4, PT, R39, R83.reuse, RZ ;  /* 0x00000053275c7210 */ /* 0x080fe20007f9e0ff */
[----:B------:R-:W1:Y:S01]  /*2960*/  LDTM.x32 R4, tmem[UR12+0x40] ;  /* 0x0000400c000479ee */ /* 0x000e6200082c0000 */
[----:B------:R-:W-:Y:S02]  /*2970*/  IADD3 R90, P5, PT, R40, R83, RZ ;  /* 0x00000053285a7210 */ /* 0x000fe40007fbe0ff */
[-C--:B------:R-:W-:Y:S01]  /*2980*/  LEA.HI.X.SX32 R95, R38, R43.reuse, 0x1, P3 ;  /* 0x0000002b265f7211 */ /* 0x080fe200018f0eff */
[----:B------:R-:W-:Y:S01]  /*2990*/  IMAD R38, R45, 0x4, R37 ;  /* 0x000000042d267824 */ /* 0x000fe200078e0225 */
[----:B------:R-:W-:-:S02]  /*29a0*/  LEA.HI.X.SX32 R93, R39, R43, 0x1, P4 ;  /* 0x0000002b275d7211 */ /* 0x000fc400020f0eff */
[----:B------:R-:W-:Y:S01]  /*29b0*/  LEA.HI.X.SX32 R91, R40, R43, 0x1, P5 ;  /* 0x0000002b285b7211 */ /* 0x000fe200028f0eff */
[----:B------:R-:W-:Y:S01]  /*29c0*/  IMAD R39, R45, 0x4, R38 ;  /* 0x000000042d277824 */ /* 0x000fe200078e0226 */
[CC--:B------:R-:W-:Y:S02]  /*29d0*/  IADD3 R86, P5, PT, R37.reuse, R83.reuse, RZ ;  /* 0x0000005325567210 */ /* 0x0c0fe40007fbe0ff */
[C---:B------:R-:W-:Y:S02]  /*29e0*/  IADD3 R88, P4, PT, R36.reuse, R83, RZ ;  /* 0x0000005324587210 */ /* 0x040fe40007f9e0ff */
[----:B------:R-:W-:Y:S02]  /*29f0*/  LEA.HI.X.SX32 R87, R37, R43, 0x1, P5 ;  /* 0x0000002b25577211 */ /* 0x000fe400028f0eff */
[----:B------:R-:W-:Y:S01]  /*2a00*/  IADD3 R82, P5, PT, R39, R83, RZ ;  /* 0x0000005327527210 */ /* 0x000fe20007fbe0ff */
[----:B------:R-:W2:Y:S01]  /*2a10*/  @!P0 SYNCS.CCTL.IV [UR11+0x3800] ;  /* 0x00380000ff0089b1 */ /* 0x000ea2000800000b */
[----:B------:R-:W-:Y:S01]  /*2a20*/  LEA.HI.X.SX32 R89, R36, R43, 0x1, P4 ;  /* 0x0000002b24597211 */ /* 0x000fe200020f0eff */
[----:B------:R-:W-:Y:S01]  /*2a30*/  NOP ;  /* 0x0000000000007918 */ /* 0x000fe20000000000 */
[----:B------:R-:W-:-:S02]  /*2a40*/  IADD3 R80, P3, PT, R41, R83, RZ ;  /* 0x0000005329507210 */ /* 0x000fc40007f7e0ff */
[----:B------:R-:W-:Y:S02]  /*2a50*/  IADD3 R84, P4, PT, R38, R83, RZ ;  /* 0x0000005326547210 */ /* 0x000fe40007f9e0ff */
[-C--:B------:R-:W-:Y:S01]  /*2a60*/  LEA.HI.X.SX32 R83, R39, R43.reuse, 0x1, P5 ;  /* 0x0000002b27537211 */ /* 0x080fe200028f0eff */
[----:B-1----:R-:W-:Y:S01]  /*2a70*/  FMUL R39, R8, UR24 ;  /* 0x0000001808277c20 */ /* 0x002fe20008400000 */
[----:B------:R-:W-:Y:S01]  /*2a80*/  FMUL R40, R10, UR24 ;  /* 0x000000180a287c20 */ /* 0x000fe20008400000 */
[----:B------:R-:W-:Y:S01]  /*2a90*/  FMUL R49, R20, UR24 ;  /* 0x0000001814317c20 */ /* 0x000fe20008400000 */
[----:B------:R-:W-:Y:S01]  /*2aa0*/  FMUL R51, R22, UR24 ;  /* 0x0000001816337c20 */ /* 0x000fe20008400000 */
[----:B------:R-:W-:Y:S01]  /*2ab0*/  FMUL R53, R24, UR24 ;  /* 0x0000001818357c20 */ /* 0x000fe20008400000 */
[----:B------:R-:W-:Y:S01]  /*2ac0*/  FMUL R55, R26, UR24 ;  /* 0x000000181a377c20 */ /* 0x000fe20008400000 */
[----:B------:R-:W-:Y:S01]  /*2ad0*/  FMUL R57, R28, UR24 ;  /* 0x000000181c397c20 */ /* 0x000fe20008400000 */
[----:B------:R-:W-:Y:S01]  /*2ae0*/  FMUL R59, R30, UR24 ;  /* 0x000000181e3b7c20 */ /* 0x000fe20008400000 */
[----:B------:R-:W-:Y:S01]  /*2af0*/  FMUL R36, R4, UR24 ;  /* 0x0000001804247c20 */ /* 0x000fe20008400000 */
[----:B------:R-:W-:Y:S01]  /*2b00*/  PRMT R30, RZ, 0x7610, R30 ;  /* 0x00007610ff1e7816 */ /* 0x000fe2000000001e */
[----:B------:R-:W-:Y:S01]  /*2b10*/  FMUL R45, R16, UR24 ;  /* 0x00000018102d7c20 */ /* 0x000fe20008400000 */
[----:B------:R-:W-:Y:S01]  /*2b20*/  PRMT R20, RZ, 0x7610, R20 ;  /* 0x00007610ff147816 */ /* 0x000fe20000000014 */
[----:B------:R-:W-:Y:S01]  /*2b30*/  FMUL R47, R18, UR24 ;  /* 0x00000018122f7c20 */ /* 0x000fe20008400000 */
[----:B------:R-:W-:Y:S01]  /*2b40*/  PRMT R22, RZ, 0x7610, R22 ;  /* 0x00007610ff167816 */ /* 0x000fe20000000016 */
[----:B------:R-:W-:Y:S01]  /*2b50*/  FMUL R37, R5, UR24 ;  /* 0x0000001805257c20 */ /* 0x000fe20008400000 */
[----:B------:R-:W-:Y:S01]  /*2b60*/  PRMT R24, RZ, 0x7610, R24 ;  /* 0x00007610ff187816 */ /* 0x000fe20000000018 */
[----:B------:R-:W2:Y:S01]  /*2b70*/  @P1 LDG.E.U8 R30, desc[UR22][R110.64] ;  /* 0x000000166e1e1981 */ /* 0x000ea2000c1e1100 */
[----:B------:R-:W-:Y:S01]  /*2b80*/  PRMT R26, RZ, 0x7610, R26 ;  /* 0x00007610ff1a7816 */ /* 0x000fe2000000001a */
[----:B------:R-:W-:Y:S01]  /*2b90*/  FMUL R7, R7, UR24 ;  /* 0x0000001807077c20 */ /* 0x000fe20008400000 */
[----:B------:R-:W-:Y:S01]  /*2ba0*/  PRMT R28, RZ, 0x7610, R28 ;  /* 0x00007610ff1c7816 */ /* 0x000fe2000000001c */
[----:B------:R-:W3:Y:S01]  /*2bb0*/  @P1 LDG.E.U8 R20, desc[UR22][R106.64] ;  /* 0x000000166a141981 */ /* 0x000ee2000c1e1100 */
[----:B------:R-:W-:Y:S01]  /*2bc0*/  PRMT R8, RZ, 0x7610, R8 ;  /* 0x00007610ff087816 */ /* 0x000fe20000000008 */
[----:B------:R-:W-:Y:S01]  /*2bd0*/  FMUL R61, R32, UR24 ;  /* 0x00000018203d7c20 */ /* 0x000fe20008400000 */
[----:B------:R-:W-:Y:S01]  /*2be0*/  PRMT R10, RZ, 0x7610, R10 ;  /* 0x00007610ff0a7816 */ /* 0x000fe2000000000a */
[----:B------:R-:W4:Y:S01]  /*2bf0*/  @P1 LDG.E.U8 R22, desc[UR22][R102.64] ;  /* 0x0000001666161981 */ /* 0x000f22000c1e1100 */
[----:B------:R-:W-:Y:S01]  /*2c00*/  PRMT R4, RZ, 0x7610, R4 ;  /* 0x00007610ff047816 */ /* 0x000fe20000000004 */
[----:B------:R-:W-:Y:S01]  /*2c10*/  FMUL R48, R19, UR24 ;  /* 0x0000001813307c20 */ /* 0x000fe20008400000 */
[-C--:B------:R-:W-:Y:S01]  /*2c20*/  LEA.HI.X.SX32 R81, R41, R43.reuse, 0x1, P3 ;  /* 0x0000002b29517211 */ /* 0x080fe200018f0eff */
[----:B------:R-:W5:Y:S01]  /*2c30*/  @P1 LDG.E.U8 R24, desc[UR22][R98.64] ;  /* 0x0000001662181981 */ /* 0x000f62000c1e1100 */
[----:B------:R-:W-:Y:S01]  /*2c40*/  LEA.HI.X.SX32 R85, R38, R43, 0x1, P4 ;  /* 0x0000002b26557211 */ /* 0x000fe200020f0eff */
[----:B------:R-:W-:Y:S01]  /*2c50*/  FMUL R38, R6, UR24 ;  /* 0x0000001806267c20 */ /* 0x000fe20008400000 */
[----:B------:R-:W-:Y:S01]  /*2c60*/  FMUL R41, R12, UR24 ;  /* 0x000000180c297c20 */ /* 0x000fe20008400000 */
[----:B------:R-:W2:Y:S01]  /*2c70*/  @P1 LDG.E.U8 R26, desc[UR22][R94.64] ;  /* 0x000000165e1a1981 */ /* 0x000ea2000c1e1100 */
[----:B------:R-:W-:Y:S01]  /*2c80*/  FMUL R43, R14, UR24 ;  /* 0x000000180e2b7c20 */ /* 0x000fe20008400000 */
[----:B------:R-:W-:Y:S01]  /*2c90*/  PRMT R154, RZ, 0x7610, R154 ;  /* 0x00007610ff9a7816 */ /* 0x000fe2000000009a */
[----:B------:R-:W-:Y:S01]  /*2ca0*/  FMUL R9, R9, UR24 ;  /* 0x0000001809097c20 */ /* 0x000fe20008400000 */
[----:B------:R-:W2:Y:S01]  /*2cb0*/  @P1 LDG.E.U8 R28, desc[UR22][R90.64] ;  /* 0x000000165a1c1981 */ /* 0x000ea2000c1e1100 */
[----:B------:R-:W-:Y:S01]  /*2cc0*/  PRMT R156, RZ, 0x7610, R156 ;  /* 0x00007610ff9c7816 */ /* 0x000fe2000000009c */
[----:B------:R-:W-:Y:S01]  /*2cd0*/  FMUL R42, R13, UR24 ;  /* 0x000000180d2a7c20 */ /* 0x000fe20008400000 */
[----:B------:R-:W-:Y:S01]  /*2ce0*/  FMUL R63, R34, UR24 ;  /* 0x00000018223f7c20 */ /* 0x000fe20008400000 */
[----:B------:R-:W2:Y:S01]  /*2cf0*/  @P1 LDG.E.U8 R8, desc[UR22][R86.64] ;  /* 0x0000001656081981 */ /* 0x000ea2000c1e1100 */
[----:B------:R-:W-:Y:S01]  /*2d00*/  FMUL R11, R11, UR24 ;  /* 0x000000180b0b7c20 */ /* 0x000fe20008400000 */
[----:B------:R-:W-:Y:S01]  /*2d10*/  FMUL R52, R23, UR24 ;  /* 0x0000001817347c20 */ /* 0x000fe20008400000 */
[----:B------:R-:W-:Y:S01]  /*2d20*/  FMUL R50, R21, UR24 ;  /* 0x0000001815327c20 */ /* 0x000fe20008400000 */
[----:B------:R-:W2:Y:S01]  /*2d30*/  @P1 LDG.E.U8 R10, desc[UR22][R82.64] ;  /* 0x00000016520a1981 */ /* 0x000ea2000c1e1100 */
[----:B------:R-:W-:Y:S01]  /*2d40*/  FMUL R44, R15, UR24 ;  /* 0x000000180f2c7c20 */ /* 0x000fe20008400000 */
[----:B------:R-:W-:Y:S01]  /*2d50*/  FMUL R46, R17, UR24 ;  /* 0x00000018112e7c20 */ /* 0x000fe20008400000 */
[----:B------:R-:W-:Y:S01]  /*2d60*/  FMUL R54, R25, UR24 ;  /* 0x0000001819367c20 */ /* 0x000fe20008400000 */
[----:B------:R-:W2:Y:S01]  /*2d70*/  @P1 LDG.E.U8 R4, desc[UR22][R92.64] ;  /* 0x000000165c041981 */ /* 0x000ea2000c1e1100 */
[----:B------:R-:W-:Y:S01]  /*2d80*/  PRMT R12, RZ, 0x7610, R12 ;  /* 0x00007610ff0c7816 */ /* 0x000fe2000000000c */
[----:B------:R-:W-:Y:S01]  /*2d90*/  FMUL R58, R29, UR24 ;  /* 0x000000181d3a7c20 */ /* 0x000fe20008400000 */
[----:B------:R-:W-:Y:S01]  /*2da0*/  PRMT R14, RZ, 0x7610, R14 ;  /* 0x00007610ff0e7816 */ /* 0x000fe2000000000e */
[----:B------:R-:W2:Y:S01]  /*2db0*/  @P1 LDG.E.U8 R154, desc[UR22][R84.64] ;  /* 0x00000016549a1981 */ /* 0x000ea2000c1e1100 */
[----:B------:R-:W-:Y:S01]  /*2dc0*/  PRMT R16, RZ, 0x7610, R16 ;  /* 0x00007610ff107816 */ /* 0x000fe20000000010 */
[----:B------:R-:W-:Y:S01]  /*2dd0*/  FMUL R56, R27, UR24 ;  /* 0x000000181b387c20 */ /* 0x000fe20008400000 */
[----:B------:R-:W-:Y:S01]  /*2de0*/  PRMT R18, RZ, 0x7610, R18 ;  /* 0x00007610ff127816 */ /* 0x000fe20000000012 */
[----:B------:R-:W2:Y:S01]  /*2df0*/  @P1 LDG.E.U8 R12, desc[UR22][R108.64] ;  /* 0x000000166c0c1981 */ /* 0x000ea2000c1e1100 */
[----:B------:R-:W-:Y:S01]  /*2e00*/  PRMT R6, RZ, 0x7610, R6 ;  /* 0x00007610ff067816 */ /* 0x000fe20000000006 */
[----:B------:R-:W-:Y:S01]  /*2e10*/  FMUL R60, R31, UR24 ;  /* 0x000000181f3c7c20 */ /* 0x000fe20008400000 */
[----:B------:R-:W-:Y:S01]  /*2e20*/  FMUL R62, R33, UR24 ;  /* 0x00000018213e7c20 */ /* 0x000fe20008400000 */
[----:B------:R-:W2:Y:S01]  /*2e30*/  @P1 LDG.E.U8 R14, desc[UR22][R104.64] ;  /* 0x00000016680e1981 */ /* 0x000ea2000c1e1100 */
[----:B------:R-:W-:-:S03]  /*2e40*/  FMUL R64, R35, UR24 ;  /* 0x0000001823407c20 */ /* 0x000fc60008400000 */
[----:B------:R-:W2:Y:S04]  /*2e50*/  @P1 LDG.E.U8 R16, desc[UR22][R100.64] ;  /* 0x0000001664101981 */ /* 0x000ea8000c1e1100 */
[----:B------:R-:W2:Y:S04]  /*2e60*/  @P1 LDG.E.U8 R18, desc[UR22][R96.64] ;  /* 0x0000001660121981 */ /* 0x000ea8000c1e1100 */
[----:B------:R-:W2:Y:S04]  /*2e70*/  @P1 LDG.E.U8 R6, desc[UR22][R88.64] ;  /* 0x0000001658061981 */ /* 0x000ea8000c1e1100 */
[----:B------:R-:W2:Y:S01]  /*2e80*/  @P1 LDG.E.U8 R156, desc[UR22][R80.64] ;  /* 0x00000016509c1981 */ /* 0x000ea2000c1e1100 */
[----:B------:R-:W-:-:S02]  /*2e90*/  ISETP.GT.AND P4, PT, R75, -0x1, PT ;  /* 0xffffffff4b00780c */ /* 0x000fc40003f84270 */
[C---:B------:R-:W-:Y:S02]  /*2ea0*/  ISETP.GT.AND P3, PT, R2.reuse, RZ, PT ;  /* 0x000000ff0200720c */ /* 0x040fe40003f64270 */
[----:B------:R-:W-:Y:S02]  /*2eb0*/  ISETP.GT.AND P5, PT, R2, 0x1, PT ;  /* 0x000000010200780c */ /* 0x000fe40003fa4270 */
[----:B------:R-:W-:Y:S02]  /*2ec0*/  FSEL R5, R36, -INF , P4 ;  /* 0xff80000024057808 */ /* 0x000fe40002000000 */
[C---:B------:R-:W-:Y:S02]  /*2ed0*/  ISETP.GT.AND P4, PT, R2.reuse, 0x2, PT ;  /* 0x000000020200780c */ /* 0x040fe40003f84270 */
[----:B------:R-:W-:Y:S02]  /*2ee0*/  FSEL R32, R37, -INF , P3 ;  /* 0xff80000025207808 */ /* 0x000fe40001800000 */
[----:B------:R-:W-:-:S02]  /*2ef0*/  ISETP.GT.AND P3, PT, R2, 0x3, PT ;  /* 0x000000030200780c */ /* 0x000fc40003f64270 */
[----:B------:R-:W-:Y:S02]  /*2f00*/  FSEL R19, R38, -INF , P5 ;  /* 0xff80000026137808 */ /* 0x000fe40002800000 */
[C---:B------:R-:W-:Y:S02]  /*2f10*/  ISETP.GT.AND P5, PT, R2.reuse, 0x4, PT ;  /* 0x000000040200780c */ /* 0x040fe40003fa4270 */
[----:B------:R-:W-:Y:S02]  /*2f20*/  FSEL R7, R7, -INF , P4 ;  /* 0xff80000007077808 */ /* 0x000fe40002000000 */
[----:B------:R-:W-:Y:S02]  /*2f30*/  ISETP.GT.AND P4, PT, R2, 0x5, PT ;  /* 0x000000050200780c */ /* 0x000fe40003f84270 */
[----:B------:R-:W-:Y:S02]  /*2f40*/  FSEL R13, R39, -INF , P3 ;  /* 0xff800000270d7808 */ /* 0x000fe40001800000 */
[----:B------:R-:W-:-:S02]  /*2f50*/  FMNMX3 R34, R5, R32, R19, !PT ;  /* 0x0000002005227276 */ /* 0x000fc40007800013 */
[C---:B------:R-:W-:Y:S02]  /*2f60*/  ISETP.GT.AND P3, PT, R2.reuse, 0x6, PT ;  /* 0x000000060200780c */ /* 0x040fe40003f64270 */
[----:B------:R-:W-:Y:S02]  /*2f70*/  FSEL R23, R9, -INF , P5 ;  /* 0xff80000009177808 */ /* 0x000fe40002800000 */
[----:B------:R-:W-:Y:S02]  /*2f80*/  ISETP.GT.AND P5, PT, R2, 0x7, PT ;  /* 0x000000070200780c */ /* 0x000fe40003fa4270 */
[----:B------:R-:W-:Y:S02]  /*2f90*/  FSEL R21, R40, -INF , P4 ;  /* 0xff80000028157808 */ /* 0x000fe40002000000 */
[----:B------:R-:W-:Y:S02]  /*2fa0*/  FMNMX3 R34, R34, R7, R13, !PT ;  /* 0x0000000722227276 */ /* 0x000fe4000780000d */
[----:B------:R-:W-:-:S02]  /*2fb0*/  ISETP.GT.AND P4, PT, R2, 0x8, PT ;  /* 0x000000080200780c */ /* 0x000fc40003f84270 */
[----:B------:R-:W-:Y:S02]  /*2fc0*/  FSEL R9, R11, -INF , P3 ;  /* 0xff8000000b097808 */ /* 0x000fe40001800000 */
[----:B------:R-:W-:Y:S02]  /*2fd0*/  ISETP.GT.AND P3, PT, R2, 0x9, PT ;  /* 0x000000090200780c */ /* 0x000fe40003f64270 */
[----:B------:R-:W-:Y:S02]  /*2fe0*/  FSEL R11, R41, -INF , P5 ;  /* 0xff800000290b7808 */ /* 0x000fe40002800000 */
[----:B------:R-:W-:Y:S02]  /*2ff0*/  FMNMX3 R34, R34, R23, R21, !PT ;  /* 0x0000001722227276 */ /* 0x000fe40007800015 */
[----:B------:R-:W-:Y:S02]  /*3000*/  ISETP.GT.AND P5, PT, R2, 0xa, PT ;  /* 0x0000000a0200780c */ /* 0x000fe40003fa4270 */
[----:B------:R-:W-:-:S02]  /*3010*/  FSEL R17, R42, -INF , P4 ;  /* 0xff8000002a117808 */ /* 0x000fc40002000000 */
[----:B------:R-:W-:Y:S02]  /*3020*/  ISETP.GT.AND P4, PT, R2, 0xb, PT ;  /* 0x0000000b0200780c */ /* 0x000fe40003f84270 */
[----:B------:R-:W-:Y:S02]  /*3030*/  FSEL R15, R43, -INF , P3 ;  /* 0xff8000002b0f7808 */ /* 0x000fe40001800000 */
[----:B------:R-:W-:Y:S02]  /*3040*/  FMNMX3 R36, R34, R9, R11, !PT ;  /* 0x0000000922247276 */ /* 0x000fe4000780000b */
[----:B------:R-:W-:Y:S02]  /*3050*/  ISETP.GT.AND P3, PT, R2, 0xc, PT ;  /* 0x0000000c0200780c */ /* 0x000fe40003f64270 */
[----:B------:R-:W-:Y:S02]  /*3060*/  FSEL R25, R44, -INF , P5 ;  /* 0xff8000002c197808 */ /* 0x000fe40002800000 */
[----:B------:R-:W-:-:S02]  /*3070*/  ISETP.GT.AND P5, PT, R2, 0xd, PT ;  /* 0x0000000d0200780c */ /* 0x000fc40003fa4270 */
[----:B------:R-:W-:Y:S02]  /*3080*/  FSEL R29, R45, -INF , P4 ;  /* 0xff8000002d1d7808 */ /* 0x000fe40002000000 */
[----:B------:R-:W-:Y:S02]  /*3090*/  FMNMX3 R36, R36, R17, R15, !PT ;  /* 0x0000001124247276 */ /* 0x000fe4000780000f */
[----:B------:R-:W-:Y:S02]  /*30a0*/  ISETP.GT.AND P4, PT, R2, 0xe, PT ;  /* 0x0000000e0200780c */ /* 0x000fe40003f84270 */
[----:B------:R-:W-:Y:S02]  /*30b0*/  FSEL R27, R46, -INF , P3 ;  /* 0xff8000002e1b7808 */ /* 0x000fe40001800000 */
[----:B------:R-:W-:Y:S02]  /*30c0*/  ISETP.GT.AND P3, PT, R2, 0xf, PT ;  /* 0x0000000f0200780c */ /* 0x000fe40003f64270 */
[----:B------:R-:W-:-:S02]  /*30d0*/  FSEL R31, R47, -INF , P5 ;  /* 0xff8000002f1f7808 */ /* 0x000fc40002800000 */
[----:B------:R-:W-:Y:S02]  /*30e0*/  FMNMX3 R38, R36, R25, R29, !PT ;  /* 0x0000001924267276 */ /* 0x000fe4000780001d */
[----:B------:R-:W-:Y:S02]  /*30f0*/  ISETP.GT.AND P5, PT, R2, 0x10, PT ;  /* 0x000000100200780c */ /* 0x000fe40003fa4270 */
[----:B------:R-:W-:Y:S02]  /*3100*/  FSEL R33, R48, -INF , P4 ;  /* 0xff80000030217808 */ /* 0x000fe40002000000 */
[----:B------:R-:W-:Y:S02]  /*3110*/  ISETP.GT.AND P4, PT, R2, 0x11, PT ;  /* 0x000000110200780c */ /* 0x000fe40003f84270 */
[----:B------:R-:W-:Y:S02]  /*3120*/  FSEL R34, R49, -INF , P3 ;  /* 0xff80000031227808 */ /* 0x000fe40001800000 */
[----:B------:R-:W-:-:S02]  /*3130*/  FMNMX3 R39, R38, R27, R31, !PT ;  /* 0x0000001b26277276 */ /* 0x000fc4000780001f */
[----:B------:R-:W-:Y:S02]  /*3140*/  ISETP.GT.AND P3, PT, R2, 0x12, PT ;  /* 0x000000120200780c */ /* 0x000fe40003f64270 */
[----:B------:R-:W-:Y:S02]  /*3150*/  FSEL R35, R50, -INF , P5 ;  /* 0xff80000032237808 */ /* 0x000fe40002800000 */
[C---:B------:R-:W-:Y:S02]  /*3160*/  ISETP.GT.AND P5, PT, R2.reuse, 0x13, PT ;  /* 0x000000130200780c */ /* 0x040fe40003fa4270 */
[----:B------:R-:W-:Y:S02]  /*3170*/  FSEL R36, R51, -INF , P4 ;  /* 0xff80000033247808 */ /* 0x000fe40002000000 */
[----:B------:R-:W-:Y:S02]  /*3180*/  FMNMX3 R41, R39, R33, R34, !PT ;  /* 0x0000002127297276 */ /* 0x000fe40007800022 */
[----:B------:R-:W-:-:S02]  /*3190*/  ISETP.GT.AND P4, PT, R2, 0x14, PT ;  /* 0x000000140200780c */ /* 0x000fc40003f84270 */
[----:B------:R-:W-:Y:S02]  /*31a0*/  FSEL R37, R52, -INF , P3 ;  /* 0xff80000034257808 */ /* 0x000fe40001800000 */
[C---:B------:R-:W-:Y:S02]  /*31b0*/  ISETP.GT.AND P3, PT, R2.reuse, 0x15, PT ;  /* 0x000000150200780c */ /* 0x040fe40003f64270 */
        /* <DEDUP_REMOVED lines=17> */
[----:B------:R-:W-:Y:S02]  /*32d0*/  FSEL R45, R60, -INF , P4 ;  /* 0xff8000003c2d7808 */ /* 0x000fe40002000000 */
[C---:B------:R-:W-:Y:S02]  /*32e0*/  ISETP.GT.AND P5, PT, R2.reuse, 0x1c, PT ;  /* 0x0000001c0200780c */ /* 0x040fe40003fa4270 */
[----:B------:R-:W-:Y:S02]  /*32f0*/  ISETP.GT.AND P4, PT, R2, 0x1d, PT ;  /* 0x0000001d0200780c */ /* 0x000fe40003f84270 */
[----:B------:R-:W-:Y:S02]  /*3300*/  FSEL R46, R61, -INF , P3 ;  /* 0xff8000003d2e7808 */ /* 0x000fe40001800000 */
[----:B------:R-:W-:-:S02]  /*3310*/  FMNMX3 R49, R47, R43, R44, !PT ;  /* 0x0000002b2f317276 */ /* 0x000fc4000780002c */
[----:B------:R-:W-:Y:S02]  /*3320*/  ISETP.GT.AND P3, PT, R2, 0x1e, PT ;  /* 0x0000001e0200780c */ /* 0x000fe40003f64270 */
[----:B------:R-:W-:Y:S02]  /*3330*/  FSEL R47, R62, -INF , P5 ;  /* 0xff8000003e2f7808 */ /* 0x000fe40002800000 */
[----:B------:R-:W-:Y:S02]  /*3340*/  FSEL R48, R63, -INF , P4 ;  /* 0xff8000003f307808 */ /* 0x000fe40002000000 */
[----:B------:R-:W-:Y:S02]  /*3350*/  FMNMX3 R50, R49, R45, R46, !PT ;  /* 0x0000002d31327276 */ /* 0x000fe4000780002e */
[----:B------:R-:W-:Y:S02]  /*3360*/  FSEL R49, R64, -INF , P3 ;  /* 0xff80000040317808 */ /* 0x000fe40001800000 */
[----:B------:R-:W-:-:S04]  /*3370*/  FMNMX3 R50, R50, R47, R48, !PT ;  /* 0x0000002f32327276 */ /* 0x000fc80007800030 */
[----:B------:R-:W-:-:S05]  /*3380*/  FMNMX3 R134, R50, -INF , R49, !PT ;  /* 0xff80000032867876 */ /* 0x000fca0007800031 */
[--C-:B------:R-:W-:Y:S01]  /*3390*/  FADD R5, R5, -R134.reuse ;  /* 0x8000008605057221 */ /* 0x100fe20000000000 */
[--C-:B------:R-:W-:Y:S01]  /*33a0*/  FADD R32, R32, -R134.reuse ;  /* 0x8000008620207221 */ /* 0x100fe20000000000 */
[--C-:B------:R-:W-:Y:S02]  /*33b0*/  FADD R19, R19, -R134.reuse ;  /* 0x8000008613137221 */ /* 0x100fe40000000000 */
[----:B------:R-:W-:Y:S01]  /*33c0*/  FMUL R76, R5, 1.4426950216293334961 ;  /* 0x3fb8aa3b054c7820 */ /* 0x000fe20000400000 */
[----:B------:R-:W-:Y:S01]  /*33d0*/  FMUL R5, R32, 1.4426950216293334961 ;  /* 0x3fb8aa3b20057820 */ /* 0x000fe20000400000 */
[----:B------:R-:W-:Y:S01]  /*33e0*/  FMUL R51, R19, 1.4426950216293334961 ;  /* 0x3fb8aa3b13337820 */ /* 0x000fe20000400000 */
[--C-:B------:R-:W-:Y:S01]  /*33f0*/  FADD R19, R7, -R134.reuse ;  /* 0x8000008607137221 */ /* 0x100fe20000000000 */
[----:B------:R-:W-:Y:S02]  /*3400*/  FADD R13, R13, -R134 ;  /* 0x800000860d0d7221 */ /* 0x000fe40000000000 */
[----:B------:R-:W-:Y:S01]  /*3410*/  MUFU.EX2 R76, R76 ;  /* 0x0000004c004c7308 */ /* 0x000fe20000000800 */
[----:B------:R-:W-:Y:S01]  /*3420*/  FMUL R19, R19, 1.4426950216293334961 ;  /* 0x3fb8aa3b13137820 */ /* 0x000fe20000400000 */
[----:B------:R-:W-:-:S06]  /*3430*/  FMUL R77, R13, 1.4426950216293334961 ;  /* 0x3fb8aa3b0d4d7820 */ /* 0x000fcc0000400000 */
[----:B------:R-:W1:Y:S01]  /*3440*/  MUFU.EX2 R5, R5 ;  /* 0x0000000500057308 */ /* 0x000e620000000800 */
[----:B------:R-:W-:-:S07]  /*3450*/  FADD R23, R23, -R134 ;  /* 0x8000008617177221 */ /* 0x000fce0000000000 */
[----:B------:R-:W0:Y:S01]  /*3460*/  MUFU.EX2 R7, R51 ;  /* 0x0000003300077308 */ /* 0x000e220000000800 */
[----:B------:R-:W-:Y:S01]  /*3470*/  FMUL R23, R23, 1.4426950216293334961 ;  /* 0x3fb8aa3b17177820 */ /* 0x000fe20000400000 */
[--C-:B------:R-:W-:Y:S01]  /*3480*/  FADD R21, R21, -R134.reuse ;  /* 0x8000008615157221 */ /* 0x100fe20000000000 */
[----:B------:R-:W-:-:S05]  /*3490*/  FADD R36, R36, -R134 ;  /* 0x8000008624247221 */ /* 0x000fca0000000000 */
[----:B------:R0:W3:Y:S01]  /*34a0*/  MUFU.EX2 R50, R19 ;  /* 0x0000001300327308 */ /* 0x0000e20000000800 */
[----:B------:R-:W-:Y:S01]  /*34b0*/  FADD R13, R9, -R134 ;  /* 0x80000086090d7221 */ /* 0x000fe20000000000 */
[----:B------:R-:W-:-:S06]  /*34c0*/  FMUL R21, R21, 1.4426950216293334961 ;  /* 0x3fb8aa3b15157820 */ /* 0x000fcc0000400000 */
[----:B------:R-:W3:Y:S01]  /*34d0*/  MUFU.EX2 R77, R77 ;  /* 0x0000004d004d7308 */ /* 0x000ee20000000800 */
[----:B0-----:R-:W-:Y:S01]  /*34e0*/  FMUL R19, R36, 1.4426950216293334961 ;  /* 0x3fb8aa3b24137820 */ /* 0x001fe20000400000 */
[----:B-1----:R-:W-:Y:S01]  /*34f0*/  FADD R36, R76, R5 ;  /* 0x000000054c247221 */ /* 0x002fe20000000000 */
[----:B------:R-:W-:Y:S01]  /*3500*/  FMUL R52, R13, 1.4426950216293334961 ;  /* 0x3fb8aa3b0d347820 */ /* 0x000fe20000400000 */
[----:B------:R-:W-:-:S04]  /*3510*/  FADD R11, R11, -R134 ;  /* 0x800000860b0b7221 */ /* 0x000fc80000000000 */
[----:B------:R-:W0:Y:S01]  /*3520*/  MUFU.EX2 R32, R23 ;  /* 0x0000001700207308 */ /* 0x000e220000000800 */
[----:B------:R-:W-:Y:S01]  /*3530*/  FMUL R78, R11, 1.4426950216293334961 ;  /* 0x3fb8aa3b0b4e7820 */ /* 0x000fe20000400000 */
[----:B------:R-:W-:-:S06]  /*3540*/  FADD R17, R17, -R134 ;  /* 0x8000008611117221 */ /* 0x000fcc0000000000 */
[----:B------:R1:W0:Y:S01]  /*3550*/  MUFU.EX2 R9, R21 ;  /* 0x0000001500097308 */ /* 0x0002220000000800 */
[----:B------:R-:W-:Y:S01]  /*3560*/  FMUL R11, R17, 1.4426950216293334961 ;  /* 0x3fb8aa3b110b7820 */ /* 0x000fe20000400000 */
[----:B------:R-:W-:Y:S01]  /*3570*/  FADD R15, R15, -R134 ;  /* 0x800000860f0f7221 */ /* 0x000fe20000000000 */
[----:B-1----:R-:W-:-:S05]  /*3580*/  FADD R21, R7, R36 ;  /* 0x0000002407157221 */ /* 0x002fca0000000000 */
[----:B------:R-:W1:Y:S01]  /*3590*/  MUFU.EX2 R52, R52 ;  /* 0x0000003400347308 */ /* 0x000e620000000800 */
[----:B---3--:R-:W-:Y:S01]  /*35a0*/  FADD R36, R50, R21 ;  /* 0x0000001532247221 */ /* 0x008fe20000000000 */
[----:B------:R-:W-:-:S03]  /*35b0*/  FMUL R13, R15, 1.4426950216293334961 ;  /* 0x3fb8aa3b0f0d7820 */ /* 0x000fc60000400000 */
[----:B------:R-:W-:-:S03]  /*35c0*/  FADD R23, R77, R36 ;  /* 0x000000244d177221 */ /* 0x000fc60000000000 */
[----:B------:R-:W3:Y:S01]  /*35d0*/  MUFU.EX2 R78, R78 ;  /* 0x0000004e004e7308 */ /* 0x000ee20000000800 */
[--C-:B------:R-:W-:Y:S01]  /*35e0*/  FADD R25, R25, -R134.reuse ;  /* 0x8000008619197221 */ /* 0x100fe20000000000 */
[----:B0-----:R-:W-:Y:S01]  /*35f0*/  FADD R36, R32, R23 ;  /* 0x0000001720247221 */ /* 0x001fe20000000000 */
[----:B------:R-:W-:-:S05]  /*3600*/  FADD R29, R29, -R134 ;  /* 0x800000861d1d7221 */ /* 0x000fca0000000000 */
[----:B------:R-:W0:Y:S01]  /*3610*/  MUFU.EX2 R11, R11 ;  /* 0x0000000b000b7308 */ /* 0x000e220000000800 */
[----:B------:R-:W-:Y:S01]  /*3620*/  FMUL R25, R25, 1.4426950216293334961 ;  /* 0x3fb8aa3b19197820 */ /* 0x000fe20000400000 */
[----:B------:R-:W-:Y:S01]  /*3630*/  FADD R23, R9, R36 ;  /* 0x0000002409177221 */ /* 0x000fe20000000000 */
[----:B------:R-:W-:Y:S01]  /*3640*/  FMUL R29, R29, 1.4426950216293334961 ;  /* 0x3fb8aa3b1d1d7820 */ /* 0x000fe20000400000 */
[----:B------:R-:W-:-:S04]  /*3650*/  FADD R27, R27, -R134 ;  /* 0x800000861b1b7221 */ /* 0x000fc80000000000 */
[----:B------:R-:W0:Y:S01]  /*3660*/  MUFU.EX2 R13, R13 ;  /* 0x0000000d000d7308 */ /* 0x000e220000000800 */
[--C-:B------:R-:W-:Y:S01]  /*3670*/  FADD R40, R40, -R134.reuse ;  /* 0x8000008628287221 */ /* 0x100fe20000000000 */
[----:B-1----:R-:W-:Y:S01]  /*3680*/  FADD R23, R52, R23 ;  /* 0x0000001734177221 */ /* 0x002fe20000000000 */
[----:B------:R-:W-:Y:S01]  /*3690*/  FADD R31, R31, -R134 ;  /* 0x800000861f1f7221 */ /* 0x000fe20000000000 */
[----:B------:R-:W-:-:S04]  /*36a0*/  FMUL R27, R27, 1.4426950216293334961 ;  /* 0x3fb8aa3b1b1b7820 */ /* 0x000fc80000400000 */
[----:B------:R-:W1:Y:S01]  /*36b0*/  MUFU.EX2 R56, R25 ;  /* 0x0000001900387308 */ /* 0x000e620000000800 */
[----:B------:R-:W-:Y:S01]  /*36c0*/  FADD R21, R38, -R134 ;  /* 0x8000008626157221 */ /* 0x000fe20000000000 */
[----:B------:R-:W-:Y:S01]  /*36d0*/  FMUL R36, R40, 1.4426950216293334961 ;  /* 0x3fb8aa3b28247820 */ /* 0x000fe20000400000 */
[----:B---3--:R-:W-:Y:S01]  /*36e0*/  FADD R40, R78, R23 ;  /* 0x000000174e287221 */ /* 0x008fe20000000000 */
[----:B------:R-:W-:-:S04]  /*36f0*/  FMUL R17, R31, 1.4426950216293334961 ;  /* 0x3fb8aa3b1f117820 */ /* 0x000fc80000400000 */
[----:B------:R-:W3:Y:S01]  /*3700*/  MUFU.EX2 R79, R29 ;  /* 0x0000001d004f7308 */ /* 0x000ee20000000800 */
[----:B------:R-:W-:Y:S01]  /*3710*/  FADD R33, R33, -R134 ;  /* 0x8000008621217221 */ /* 0x000fe20000000000 */
[----:B------:R-:W-:Y:S01]  /*3720*/  FMUL R21, R21, 1.4426950216293334961 ;  /* 0x3fb8aa3b15157820 */ /* 0x000fe20000400000 */
[----:B0-----:R-:W-:Y:S01]  /*3730*/  FADD R40, R11, R40 ;  /* 0x000000280b287221 */ /* 0x001fe20000000000 */
[----:B------:R-:W-:-:S04]  /*3740*/  FADD R15, R34, -R134 ;  /* 0x80000086220f7221 */ /* 0x000fc80000000000 */
[----:B------:R-:W0:Y:S01]  /*3750*/  MUFU.EX2 R54, R27 ;  /* 0x0000001b00367308 */ /* 0x000e220000000800 */
[----:B------:R-:W-:Y:S01]  /*3760*/  FMUL R33, R33, 1.4426950216293334961 ;  /* 0x3fb8aa3b21217820 */ /* 0x000fe20000400000 */
[----:B------:R-:W-:Y:S01]  /*3770*/  FMUL R128, R15, 1.4426950216293334961 ;  /* 0x3fb8aa3b0f807820 */ /* 0x000fe20000400000 */
[----:B------:R-:W-:-:S05]  /*3780*/  FADD R35, R35, -R134 ;  /* 0x8000008623237221 */ /* 0x000fca0000000000 */
[----:B------:R-:W0:Y:S01]  /*3790*/  MUFU.EX2 R17, R17 ;  /* 0x0000001100117308 */ /* 0x000e220000000800 */
[----:B------:R-:W-:-:S07]  /*37a0*/  FMUL R15, R35, 1.4426950216293334961 ;  /* 0x3fb8aa3b230f7820 */ /* 0x000fce0000400000 */
[----:B------:R0:W-:Y:S02]  /*37b0*/  MUFU.EX2 R129, R21 ;  /* 0x0000001500817308 */ /* 0x0001e40000000800 */
[----:B0-----:R-:W-:-:S06]  /*37c0*/  FADD R21, R13, R40 ;  /* 0x000000280d157221 */ /* 0x001fcc0000000000 */
[----:B------:R-:W0:Y:S01]  /*37d0*/  MUFU.EX2 R34, R33 ;  /* 0x0000002100227308 */ /* 0x000e220000000800 */
[----:B-1----:R-:W-:Y:S01]  /*37e0*/  FADD R58, R56, R21 ;  /* 0x00000015383a7221 */ /* 0x002fe20000000000 */
[----:B------:R-:W-:-:S03]  /*37f0*/  FADD R37, R37, -R134 ;  /* 0x8000008625257221 */ /* 0x000fc60000000000 */
[----:B---3--:R-:W-:-:S03]  /*3800*/  FADD R21, R79, R58 ;  /* 0x0000003a4f157221 */ /* 0x008fc60000000000 */
[----:B------:R-:W1:Y:S01]  /*3810*/  MUFU.EX2 R128, R128 ;  /* 0x0000008000807308 */ /* 0x000e620000000800 */
[----:B------:R-:W-:Y:S01]  /*3820*/  FADD R58, R54, R21 ;  /* 0x00000015363a7221 */ /* 0x000fe20000000000 */
[----:B------:R-:W-:-:S06]  /*3830*/  FMUL R37, R37, 1.4426950216293334961 ;  /* 0x3fb8aa3b25257820 */ /* 0x000fcc0000400000 */
[----:B------:R-:W3:Y:S01]  /*3840*/  MUFU.EX2 R15, R15 ;  /* 0x0000000f000f7308 */ /* 0x000ee20000000800 */
[----:B------:R-:W-:Y:S01]  /*3850*/  FADD R23, R17, R58 ;  /* 0x0000003a11177221 */ /* 0x000fe20000000000 */
[----:B------:R-:W-:-:S06]  /*3860*/  FADD R39, R39, -R134 ;  /* 0x8000008627277221 */ /* 0x000fcc0000000000 */
[----:B------:R-:W2:Y:S01]  /*3870*/  MUFU.EX2 R19, R19 ;  /* 0x0000001300137308 */ /* 0x000ea20000000800 */
[----:B0-----:R-:W-:Y:S01]  /*3880*/  FADD R23, R34, R23 ;  /* 0x0000001722177221 */ /* 0x001fe20000000000 */
[----:B------:R-:W-:Y:S01]  /*3890*/  FADD R42, R42, -R134 ;  /* 0x800000862a2a7221 */ /* 0x000fe20000000000 */
[----:B------:R-:W-:-:S05]  /*38a0*/  SHF.R.S32.HI R25, RZ, 0x2, R0 ;  /* 0x00000002ff197819 */ /* 0x000fca0000011400 */
[----:B------:R-:W0:Y:S01]  /*38b0*/  MUFU.EX2 R38, R37 ;  /* 0x0000002500267308 */ /* 0x000e220000000800 */
[----:B-1----:R-:W-:Y:S01]  /*38c0*/  FADD R58, R128, R23 ;  /* 0x00000017803a7221 */ /* 0x002fe20000000000 */
[----:B------:R-:W-:Y:S01]  /*38d0*/  FMUL R39, R39, 1.4426950216293334961 ;  /* 0x3fb8aa3b27277820 */ /* 0x000fe20000400000 */
[----:B------:R-:W-:Y:S01]  /*38e0*/  FMUL R42, R42, 1.4426950216293334961 ;  /* 0x3fb8aa3b2a2a7820 */ /* 0x000fe20000400000 */
[----:B------:R-:W-:Y:S01]  /*38f0*/  FADD R41, R41, -R134 ;  /* 0x8000008629297221 */ /* 0x000fe20000000000 */
[----:B------:R-:W-:Y:S01]  /*3900*/  SGXT R23, R25, 0x1 ;  /* 0x000000011917781a */ /* 0x000fe20000000200 */
[----:B---3--:R-:W-:Y:S02]  /*3910*/  FADD R58, R15, R58 ;  /* 0x0000003a0f3a7221 */ /* 0x008fe40000000000 */
[----:B------:R-:W1:Y:S01]  /*3920*/  MUFU.EX2 R36, R36 ;  /* 0x0000002400247308 */ /* 0x000e620000000800 */
[----:B------:R-:W-:Y:S02]  /*3930*/  IMAD.SHL.U32 R73, R0, 0x20, RZ ;  /* 0x0000002000497824 */ /* 0x000fe400078e00ff */
[----:B------:R-:W-:Y:S01]  /*3940*/  FMUL R41, R41, 1.4426950216293334961 ;  /* 0x3fb8aa3b29297820 */ /* 0x000fe20000400000 */
[----:B------:R-:W-:-:S04]  /*3950*/  FADD R43, R43, -R134 ;  /* 0x800000862b2b7221 */ /* 0x000fc80000000000 */
[----:B------:R3:W-:Y:S01]  /*3960*/  MUFU.EX2 R130, R42 ;  /* 0x0000002a00827308 */ /* 0x0007e20000000800 */
[----:B------:R-:W-:Y:S01]  /*3970*/  FMUL R21, R43, 1.4426950216293334961 ;  /* 0x3fb8aa3b2b157820 */ /* 0x000fe20000400000 */
[----:B------:R-:W-:-:S06]  /*3980*/  FADD R44, R44, -R134 ;  /* 0x800000862c2c7221 */ /* 0x000fcc0000000000 */
[----:B------:R-:W1:Y:S01]  /*3990*/  MUFU.EX2 R39, R39 ;  /* 0x0000002700277308 */ /* 0x000e620000000800 */
[----:B---3--:R-:W-:Y:S01]  /*39a0*/  LOP3.LUT R42, R23, 0x90, RZ, 0xc0, !PT ;  /* 0x00000090172a7812 */ /* 0x008fe200078ec0ff */
[----:B--2---:R-:W-:-:S03]  /*39b0*/  FADD R23, R19, R58 ;  /* 0x0000003a13177221 */ /* 0x004fc60000000000 */
[----:B------:R-:W-:Y:S01]  /*39c0*/  LOP3.LUT R73, R42, 0xf60, R73, 0xf8, !PT ;  /* 0x00000f602a497812 */ /* 0x000fe200078ef849 */
[----:B0-----:R-:W-:Y:S02]  /*39d0*/  FADD R42, R38, R23 ;  /* 0x00000017262a7221 */ /* 0x001fe40000000000 */
[----:B------:R-:W0:Y:S01]  /*39e0*/  MUFU.EX2 R40, R41 ;  /* 0x0000002900287308 */ /* 0x000e220000000800 */
[----:B------:R-:W-:Y:S01]  /*39f0*/  FADD R45, R45, -R134 ;  /* 0x800000862d2d7221 */ /* 0x000fe20000000000 */
[----:B------:R-:W-:Y:S01]  /*3a00*/  F2FP.SATFINITE.E4M3.F32.PACK_AB_MERGE_C R50, R50, R7, RZ ;  /* 0x000000073232723e */ /* 0x000fe200048070ff */
[----:B------:R-:W-:Y:S01]  /*3a10*/  FADD R7, R129, R42 ;  /* 0x0000002a81077221 */ /* 0x000fe20000000000 */
[--C-:B------:R-:W-:Y:S01]  /*3a20*/  FADD R48, R48, -R134.reuse ;  /* 0x8000008630307221 */ /* 0x100fe20000000000 */
[--C-:B------:R-:W-:Y:S01]  /*3a30*/  FADD R49, R49, -R134.reuse ;  /* 0x8000008631317221 */ /* 0x100fe20000000000 */
[----:B------:R-:W-:Y:S01]  /*3a40*/  FMUL R44, R44, 1.4426950216293334961 ;  /* 0x3fb8aa3b2c2c7820 */ /* 0x000fe20000400000 */
[----:B------:R-:W-:Y:S01]  /*3a50*/  FMUL R45, R45, 1.4426950216293334961 ;  /* 0x3fb8aa3b2d2d7820 */ /* 0x000fe20000400000 */
[----:B------:R-:W2:Y:S01]  /*3a60*/  MUFU.EX2 R21, R21 ;  /* 0x0000001500157308 */ /* 0x000ea20000000800 */
[--C-:B------:R-:W-:Y:S01]  /*3a70*/  FADD R46, R46, -R134.reuse ;  /* 0x800000862e2e7221 */ /* 0x100fe20000000000 */
[----:B-1----:R-:W-:Y:S01]  /*3a80*/  FADD R42, R36, R7 ;  /* 0x00000007242a7221 */ /* 0x002fe20000000000 */
[----:B------:R-:W-:Y:S01]  /*3a90*/  FMUL R48, R48, 1.4426950216293334961 ;  /* 0x3fb8aa3b30307820 */ /* 0x000fe20000400000 */
[----:B------:R-:W-:Y:S01]  /*3aa0*/  FMUL R49, R49, 1.4426950216293334961 ;  /* 0x3fb8aa3b31317820 */ /* 0x000fe20000400000 */
[----:B------:R-:W-:Y:S01]  /*3ab0*/  FADD R47, R47, -R134 ;  /* 0x800000862f2f7221 */ /* 0x000fe20000000000 */
[----:B------:R-:W-:Y:S01]  /*3ac0*/  FMUL R46, R46, 1.4426950216293334961 ;  /* 0x3fb8aa3b2e2e7820 */ /* 0x000fe20000400000 */
[----:B------:R-:W-:Y:S01]  /*3ad0*/  FADD R7, R39, R42 ;  /* 0x0000002a27077221 */ /* 0x000fe20000000000 */
[----:B------:R-:W1:Y:S01]  /*3ae0*/  MUFU.EX2 R44, R44 ;  /* 0x0000002c002c7308 */ /* 0x000e620000000800 */
[----:B------:R-:W-:-:S02]  /*3af0*/  FMUL R47, R47, 1.4426950216293334961 ;  /* 0x3fb8aa3b2f2f7820 */ /* 0x000fc40000400000 */
[----:B0-----:R-:W-:-:S05]  /*3b00*/  FADD R7, R40, R7 ;  /* 0x0000000728077221 */ /* 0x001fca0000000000 */
[----:B------:R-:W0:Y:S01]  /*3b10*/  MUFU.EX2 R45, R45 ;  /* 0x0000002d002d7308 */ /* 0x000e220000000800 */
[----:B------:R-:W-:Y:S07]  /*3b20*/  STS.U8 [R3+UR11+0x3000], R30 ;  /* 0x0030001e03007988 */ /* 0x000fee000800000b */
[----:B------:R-:W-:Y:S01]  /*3b30*/  MUFU.EX2 R133, R48 ;  /* 0x0000003000857308 */ /* 0x000fe20000000800 */
[----:B------:R3:W-:Y:S07]  /*3b40*/  STS.U8 [R3+UR11+0x3100], R20 ;  /* 0x0031001403007988 */ /* 0x0007ee000800000b */
[----:B------:R-:W0:Y:S01]  /*3b50*/  MUFU.EX2 R74, R49 ;  /* 0x00000031004a7308 */ /* 0x000e220000000800 */
[----:B----4-:R-:W-:Y:S01]  /*3b60*/  STS.U8 [R3+UR11+0x3200], R22 ;  /* 0x0032001603007988 */ /* 0x010fe2000800000b */
[----:B---3--:R-:W-:-:S03]  /*3b70*/  FADD R20, R130, R7 ;  /* 0x0000000782147221 */ /* 0x008fc60000000000 */
[----:B-----5:R-:W-:Y:S03]  /*3b80*/  STS.U8 [R3+UR11+0x3300], R24 ;  /* 0x0033001803007988 */ /* 0x020fe6000800000b */
[----:B------:R-:W-:Y:S01]  /*3b90*/  MUFU.EX2 R135, R46 ;  /* 0x0000002e00877308 */ /* 0x000fe20000000800 */
[----:B------:R-:W-:Y:S04]  /*3ba0*/  STS.U8 [R3+UR11+0x3400], R26 ;  /* 0x0034001a03007988 */ /* 0x000fe8000800000b */
[----:B------:R-:W-:Y:S03]  /*3bb0*/  STS.U8 [R3+UR11+0x3500], R28 ;  /* 0x0035001c03007988 */ /* 0x000fe6000800000b */
[----:B------:R-:W3:Y:S01]  /*3bc0*/  MUFU.EX2 R132, R47 ;  /* 0x0000002f00847308 */ /* 0x000ee20000000800 */
[----:B------:R-:W-:Y:S04]  /*3bd0*/  STS.U8 [R3+UR11+0x3600], R8 ;  /* 0x0036000803007988 */ /* 0x000fe8000800000b */
[----:B------:R-:W-:Y:S04]  /*3be0*/  STS.U8 [R3+UR11+0x3700], R10 ;  /* 0x0037000a03007988 */ /* 0x000fe8000800000b */
[----:B------:R4:W-:Y:S01]  /*3bf0*/  STS.U8 [R71+UR11+0x3480], R4 ;  /* 0x0034800447007988 */ /* 0x0009e2000800000b */
[----:B--2---:R-:W-:Y:S01]  /*3c00*/  FADD R7, R21, R20 ;  /* 0x0000001415077221 */ /* 0x004fe20000000000 */
[----:B------:R-:W-:Y:S01]  /*3c10*/  F2FP.SATFINITE.E4M3.F32.PACK_AB_MERGE_C R9, R52, R9, RZ ;  /* 0x000000093409723e */ /* 0x000fe200048070ff */
[----:B----4-:R-:W-:-:S04]  /*3c20*/  FADD R4, -R134, -INF ;  /* 0xff80000086047421 */ /* 0x010fc80000000100 */
[----:B------:R-:W-:Y:S01]  /*3c30*/  FMUL R153, R4, 1.4426950216293334961 ;  /* 0x3fb8aa3b04997820 */ /* 0x000fe20000400000 */
[----:B------:R-:W-:Y:S01]  /*3c40*/  F2FP.SATFINITE.E4M3.F32.PACK_AB_MERGE_C R13, R56, R13, RZ ;  /* 0x0000000d380d723e */ /* 0x000fe200048070ff */
[----:B-1----:R-:W-:Y:S01]  /*3c50*/  FADD R152, R44, R7 ;  /* 0x000000072c987221 */ /* 0x002fe20000000000 */
[----:B------:R-:W-:Y:S02]  /*3c60*/  F2FP.SATFINITE.E4M3.F32.PACK_AB_MERGE_C R17, R34, R17, RZ ;  /* 0x000000112211723e */ /* 0x000fe400048070ff */
[----:B------:R-:W-:Y:S01]  /*3c70*/  F2FP.SATFINITE.E4M3.F32.PACK_AB_MERGE_C R19, R38, R19, RZ ;  /* 0x000000132613723e */ /* 0x000fe200048070ff */
[----:B------:R-:W1:Y:S01]  /*3c80*/  MUFU.EX2 R153, R153 ;  /* 0x0000009900997308 */ /* 0x000e620000000800 */
[----:B------:R-:W-:Y:S02]  /*3c90*/  F2FP.SATFINITE.E4M3.F32.PACK_AB_MERGE_C R39, R40, R39, RZ ;  /* 0x000000272827723e */ /* 0x000fe400048070ff */
[----:B0-----:R-:W-:Y:S02]  /*3ca0*/  F2FP.SATFINITE.E4M3.F32.PACK_AB_MERGE_C R44, R45, R44, RZ ;  /* 0x0000002c2d2c723e */ /* 0x001fe400048070ff */
[----:B------:R-:W-:-:S02]  /*3cb0*/  F2FP.SATFINITE.E4M3.F32.PACK_AB_MERGE_C R131, R74, R133, RZ ;  /* 0x000000854a83723e */ /* 0x000fc400048070ff */
[----:B------:R-:W-:Y:S02]  /*3cc0*/  F2FP.SATFINITE.E4M3.F32.PACK_AB_MERGE_C R77, R32, R77, R9 ;  /* 0x0000004d204d723e */ /* 0x000fe40004807009 */
[----:B------:R-:W-:Y:S02]  /*3cd0*/  F2FP.SATFINITE.E4M3.F32.PACK_AB_MERGE_C R76, R5, R76, R50 ;  /* 0x0000004c054c723e */ /* 0x000fe40004807032 */
[----:B------:R-:W-:Y:S02]  /*3ce0*/  F2FP.SATFINITE.E4M3.F32.PACK_AB_MERGE_C R78, R11, R78, R13 ;  /* 0x0000004e0b4e723e */ /* 0x000fe4000480700d */
[----:B------:R-:W-:Y:S02]  /*3cf0*/  F2FP.SATFINITE.E4M3.F32.PACK_AB_MERGE_C R79, R54, R79, R17 ;  /* 0x0000004f364f723e */ /* 0x000fe40004807011 */
[----:B------:R-:W-:Y:S02]  /*3d00*/  F2FP.SATFINITE.E4M3.F32.PACK_AB_MERGE_C R129, R36, R129, R39 ;  /* 0x000000812481723e */ /* 0x000fe40004807027 */
[----:B------:R-:W-:-:S02]  /*3d10*/  F2FP.SATFINITE.E4M3.F32.PACK_AB_MERGE_C R128, R15, R128, R19 ;  /* 0x000000800f80723e */ /* 0x000fc40004807013 */
[----:B------:R-:W-:Y:S02]  /*3d20*/  F2FP.SATFINITE.E4M3.F32.PACK_AB_MERGE_C R130, R21, R130, R44 ;  /* 0x000000821582723e */ /* 0x000fe4000480702c */
[----:B------:R-:W-:Y:S02]  /*3d30*/  LOP3.LUT R72, R73, 0x10, RZ, 0x3c, !PT ;  /* 0x0000001049487812 */ /* 0x000fe400078e3cff */
[----:B---3--:R-:W-:Y:S01]  /*3d40*/  F2FP.SATFINITE.E4M3.F32.PACK_AB_MERGE_C R131, R132, R135, R131 ;  /* 0x000000878483723e */ /* 0x008fe20004807083 */
[----:B------:R-:W-:Y:S01]  /*3d50*/  STS.U8 [R71+UR11+0x3080], R12 ;  /* 0x0030800c47007988 */ /* 0x000fe2000800000b */
[----:B------:R-:W-:-:S03]  /*3d60*/  FADD R152, R45, R152 ;  /* 0x000000982d987221 */ /* 0x000fc60000000000 */
[----:B------:R-:W-:Y:S04]  /*3d70*/  STS.U8 [R71+UR11+0x3180], R14 ;  /* 0x0031800e47007988 */ /* 0x000fe8000800000b */
[----:B------:R-:W-:Y:S04]  /*3d80*/  STS.U8 [R71+UR11+0x3280], R16 ;  /* 0x0032801047007988 */ /* 0x000fe8000800000b */
[----:B------:R-:W-:Y:S04]  /*3d90*/  STS.U8 [R71+UR11+0x3380], R18 ;  /* 0x0033801247007988 */ /* 0x000fe8000800000b */
[----:B------:R0:W-:Y:S04]  /*3da0*/  STS.U8 [R71+UR11+0x3580], R6 ;  /* 0x0035800647007988 */ /* 0x0001e8000800000b */
[----:B------:R2:W-:Y:S04]  /*3db0*/  STS.U8 [R71+UR11+0x3680], R154 ;  /* 0x0036809a47007988 */ /* 0x0005e8000800000b */
[----:B------:R2:W-:Y:S04]  /*3dc0*/  STS.U8 [R71+UR11+0x3780], R156 ;  /* 0x0037809c47007988 */ /* 0x0005e8000800000b */
[----:B------:R2:W-:Y:S04]  /*3dd0*/  STS.128 [R73+UR11+0x2000], R76 ;  /* 0x0020004c49007988 */ /* 0x0005e80008000c0b */
[----:B------:R2:W-:Y:S01]  /*3de0*/  STS.128 [R72+UR11+0x2000], R128 ;  /* 0x0020008048007988 */ /* 0x0005e20008000c0b */
[----:B0-----:R-:W0:Y:S01]  /*3df0*/  LDTM.x64 R4, tmem[UR12] ;  /* 0x0000000c000479ee */ /* 0x001e220008340000 */
[----:B------:R-:W-:Y:S01]  /*3e00*/  NOP ;  /* 0x0000000000007918 */ /* 0x000fe20000000000 */
[----:B-1----:R-:W-:Y:S05]  /*3e10*/  @!P1 BRA `(.L_x_9) ;  /* 0x0000000400049947 */ /* 0x002fea0003800000 */
[C---:B0-----:R-:W-:Y:S01]  /*3e20*/  FMUL R4, R153.reuse, R4 ;  /* 0x0000000499047220 */ /* 0x041fe20000400000 */
[C---:B------:R-:W-:Y:S01]  /*3e30*/  FMUL R5, R153.reuse, R5 ;  /* 0x0000000599057220 */ /* 0x040fe20000400000 */
        /* <DEDUP_REMOVED lines=61> */
[----:B------:R-:W-:-:S04]  /*4210*/  FMUL R67, R153, R67 ;  /* 0x0000004399437220 */ /* 0x000fc80000400000 */
[----:B------:R1:W-:Y:S03]  /*4220*/  STTM.x64 tmem[UR12], R4 ;  /* 0x00000004000079ed */ /* 0x0003e6000834000c */
.L_x_9:
[----:B0-----:R-:W0:Y:S02]  /*4230*/  FENCE.VIEW.ASYNC.T ;  /* 0x00000000000073c6 */ /* 0x001e240000000200 */
[----:B0-----:R-:W-:Y:S01]  /*4240*/  BAR.SYNC.DEFER_BLOCKING 0x0 ;  /* 0x0000000000007b1d */ /* 0x001fe20000010000 */
[----:B------:R-:W-:Y:S01]  /*4250*/  FADD R135, R135, R152 ;  /* 0x0000009887877221 */ /* 0x000fe20000000000 */
[----:B------:R-:W-:Y:S01]  /*4260*/  UIADD3 UR14, UPT, UPT, UR11, 0x4800, URZ ;  /* 0x000048000b0e7890 */ /* 0x000fe2000fffe0ff */
[----:B------:R-:W-:Y:S02]  /*4270*/  FSEL R134, R134, -INF , P1 ;  /* 0xff80000086867808 */ /* 0x000fe40000800000 */
[----:B------:R-:W-:Y:S01]  /*4280*/  FADD R132, R132, R135 ;  /* 0x0000008784847221 */ /* 0x000fe20000000000 */
[----:B------:R-:W-:-:S03]  /*4290*/  UMOV UR17, 0xc0004010 ;  /* 0xc000401000117882 */ /* 0x000fc60000000000 */
[----:B------:R-:W-:-:S04]  /*42a0*/  FADD R133, R133, R132 ;  /* 0x0000008485857221 */ /* 0x000fc80000000000 */
[----:B------:R-:W-:-:S04]  /*42b0*/  FADD R74, R74, R133 ;  /* 0x000000854a4a7221 */ /* 0x000fc80000000000 */
[----:B------:R-:W-:-:S05]  /*42c0*/  FADD R74, R153, R74 ;  /* 0x0000004a994a7221 */ /* 0x000fca0000000000 */
[----:B--2---:R-:W-:Y:S01]  /*42d0*/  FSEL R77, R74, 1, P1 ;  /* 0x3f8000004a4d7808 */ /* 0x004fe20000800000 */
[----:B------:R0:W-:Y:S06]  /*42e0*/  MEMBAR.ALL.CTA ;  /* 0x0000000000007992 */ /* 0x0001ec0000008000 */
[----:B0-----:R-:W0:Y:S02]  /*42f0*/  FENCE.VIEW.ASYNC.S ;  /* 0x00000000000073c6 */ /* 0x001e240000000000 */
[----:B0-----:R-:W-:Y:S06]  /*4300*/  BAR.SYNC.DEFER_BLOCKING 0x0 ;  /* 0x0000000000007b1d */ /* 0x001fec0000010000 */
[----:B------:R-:W-:Y:S05]  /*4310*/  @!P2 BRA `(.L_x_10) ;  /* 0x000000000058a947 */ /* 0x000fea0003800000 */
[----:B------:R-:W-:Y:S01]  /*4320*/  UIADD3 UR4, UPT, UPT, UR11, 0x2000, URZ ;  /* 0x000020000b047890 */ /* 0x000fe2000fffe0ff */
[----:B------:R-:W-:Y:S01]  /*4330*/  BSSY.RECONVERGENT B0, `(.L_x_11) ;  /* 0x0000013000007945 */ /* 0x000fe20003800200 */
[----:B------:R-:W-:Y:S02]  /*4340*/  UIADD3 UR5, UPT, UPT, UR11, 0x3000, URZ ;  /* 0x000030000b057890 */ /* 0x000fe4000fffe0ff */
[----:B------:R-:W-:Y:S02]  /*4350*/  USHF.R.U32.HI UR4, URZ, 0x4, UR4 ;  /* 0x00000004ff047899 */ /* 0x000fe40008011604 */
[----:B------:R-:W-:Y:S01]  /*4360*/  USHF.R.U32.HI UR5, URZ, 0x4, UR5 ;  /* 0x00000004ff057899 */ /* 0x000fe20008011605 */
[----:B------:R-:W-:Y:S01]  /*4370*/  ELECT P1, URZ, PT ;  /* 0x0000000000ff782f */ /* 0x000fe20003820000 */
[----:B------:R-:W-:Y:S02]  /*4380*/  USGXT.U32 UR16, UR4, 0xe ;  /* 0x0000000e0410789a */ /* 0x000fe40008000000 */
[----:B------:R-:W-:Y:S01]  /*4390*/  USGXT.U32 UR6, UR5, 0xe ;  /* 0x0000000e0506789a */ /* 0x000fe20008000000 */
[----:B------:R-:W-:Y:S01]  /*43a0*/  UMOV UR8, 0x0 ;  /* 0x0000000000087882 */ /* 0x000fe20000000000 */
[----:B------:R-:W-:Y:S01]  /*43b0*/  UMOV UR9, 0x8100010 ;  /* 0x0810001000097882 */ /* 0x000fe20000000000 */
[----:B------:R-:W-:-:S02]  /*43c0*/  UMOV UR5, UR17 ;  /* 0x0000001100057c82 */ /* 0x000fc40008000000 */
[----:B------:R-:W-:Y:S01]  /*43d0*/  UMOV UR4, UR16 ;  /* 0x0000001000047c82 */ /* 0x000fe20008000000 */
[----:B------:R-:W-:-:S03]  /*43e0*/  UMOV UR7, 0xc0004010 ;  /* 0xc000401000077882 */ /* 0x000fc60000000000 */
[----:B------:R0:W-:Y:S01]  /*43f0*/  UTCQMMA gdesc[UR4], gdesc[UR6], tmem[UR31], tmem[UR8], idesc[UR9], UPT ;  /* 0x00ff0806040075ea */ /* 0x0001e2000b80031f */
[----:B------:R-:W-:Y:S05]  /*4400*/  @!P1 BRA `(.L_x_12) ;  /* 0x0000000000149947 */ /* 0x000fea0003800000 */
[----:B0-----:R-:W-:Y:S01]  /*4410*/  UMOV UR4, UR14 ;  /* 0x0000000e00047c82 */ /* 0x001fe20008000000 */
[----:B------:R-:W-:Y:S02]  /*4420*/  UMOV UR5, URZ ;  /* 0x000000ff00057c82 */ /* 0x000fe40008000000 */
[----:B------:R-:W-:Y:S02]  /*4430*/  UMOV UR4, UR4 ;  /* 0x0000000400047c82 */ /* 0x000fe40008000000 */
[----:B------:R2:W-:Y:S01]  /*4440*/  UTCBAR [UR4], URZ ;  /* 0x000000ff040073e9 */ /* 0x0005e200080000ff */
[----:B------:R-:W-:Y:S02]  /*4450*/  NOP ;  /* 0x0000000000007918 */ /* 0x000fe40000000000 */
.L_x_12:
[----:B0-2---:R-:W-:Y:S05]  /*4460*/  BSYNC.RECONVERGENT B0 ;  /* 0x0000000000007941 */ /* 0x005fea0003800200 */
.L_x_11:
[----:B------:R-:W-:Y:S05]  /*4470*/  BRA `(.L_x_13) ;  /* 0x0000000000147947 */ /* 0x000fea0003800000 */
.L_x_10:
[----:B------:R-:W-:-:S13]  /*4480*/  ISETP.GE.AND P1, PT, R75, RZ, PT ;  /* 0x000000ff4b00720c */ /* 0x000fda0003f26270 */
[----:B------:R-:W-:Y:S05]  /*4490*/  @!P1 BRA `(.L_x_14) ;  /* 0x0000002c00449947 */ /* 0x000fea0003800000 */
[----:B------:R-:W-:-:S04]  /*44a0*/  UIADD3 UR4, UPT, UPT, UR11, 0x2000, URZ ;  /* 0x000020000b047890 */ /* 0x000fc8000fffe0ff */
[----:B------:R-:W-:-:S04]  /*44b0*/  USHF.R.U32.HI UR4, URZ, 0x4, UR4 ;  /* 0x00000004ff047899 */ /* 0x000fc80008011604 */
[----:B------:R-:W-:-:S12]  /*44c0*/  USGXT.U32 UR16, UR4, 0xe ;  /* 0x0000000e0410789a */ /* 0x000fd80008000000 */
.L_x_13:
[----:B------:R-:W0:Y:S01]  /*44d0*/  LDCU UR25, c[0x0][0x3d4] ;  /* 0x00007a80ff1977ac */ /* 0x000e220008000800 */
[----:B------:R-:W-:Y:S01]  /*44e0*/  VIADD R78, R75, 0x60 ;  /* 0x000000604b4e7836 */ /* 0x000fe20000000000 */
[----:B------:R-:W-:Y:S01]  /*44f0*/  CS2R R74, SRZ ;  /* 0x00000000004a7805 */ /* 0x000fe2000001ff00 */
[----:B-1----:R-:W-:Y:S01]  /*4500*/  IMAD.MOV.U32 R40, RZ, RZ, RZ ;  /* 0x000000ffff287224 */ /* 0x002fe200078e00ff */
[----:B------:R-:W1:Y:S01]  /*4510*/  LDCU UR26, c[0x0][0x3c4] ;  /* 0x00007880ff1a77ac */ /* 0x000e620008000800 */
[----:B------:R-:W-:Y:S01]  /*4520*/  IMAD.MOV.U32 R76, RZ, RZ, RZ ;  /* 0x000000ffff4c7224 */ /* 0x000fe200078e00ff */
[----:B------:R-:W-:Y:S02]  /*4530*/  USHF.R.U32.HI UR4, URZ, 0x4, UR11 ;  /* 0x00000004ff047899 */ /* 0x000fe4000801160b */
[----:B------:R-:W-:Y:S02]  /*4540*/  USHF.R.U32.HI UR7, URZ, 0x4, UR18 ;  /* 0x00000004ff077899 */ /* 0x000fe40008011612 */
[----:B------:R-:W-:-:S02]  /*4550*/  UIADD3 UR6, UPT, UPT, UR11, 0x4000, URZ ;  /* 0x000040000b067890 */ /* 0x000fc4000fffe0ff */
[----:B------:R-:W-:Y:S02]  /*4560*/  USGXT.U32 UR18, UR4, 0xe ;  /* 0x0000000e0412789a */ /* 0x000fe40008000000 */
[----:B------:R-:W-:Y:S02]  /*4570*/  USGXT.U32 UR4, UR7, 0xe ;  /* 0x0000000e0704789a */ /* 0x000fe40008000000 */
[----:B0-----:R-:W-:Y:S02]  /*4580*/  USHF.L.U32 UR25, UR25, 0x5, URZ ;  /* 0x0000000519197899 */ /* 0x001fe400080006ff */
[----:B------:R-:W-:Y:S02]  /*4590*/  USHF.R.U32.HI UR6, URZ, 0x4, UR6 ;  /* 0x00000004ff067899 */ /* 0x000fe40008011606 */
[----:B-1----:R-:W-:Y:S02]  /*45a0*/  USHF.L.U32 UR26, UR26, 0x5, URZ ;  /* 0x000000051a1a7899 */ /* 0x002fe400080006ff */
[----:B------:R-:W-:Y:S01]  /*45b0*/  UIADD3 UR32, UP2, UPT, UR18, 0x100, URZ ;  /* 0x0000010012207890 */ /* 0x000fe2000ff5e0ff */
[----:B------:R-:W-:Y:S01]  /*45c0*/  UMOV UR5, URZ ;  /* 0x000000ff00057c82 */ /* 0x000fe20008000000 */
[----:B------:R-:W-:Y:S01]  /*45d0*/  UMOV UR8, 0xfffffffe ;  /* 0xfffffffe00087882 */ /* 0x000fe20000000000 */
[----:B------:R-:W-:Y:S01]  /*45e0*/  UMOV UR9, 0x7fffbfdf ;  /* 0x7fffbfdf00097882 */ /* 0x000fe20000000000 */
[----:B------:R-:W-:Y:S01]  /*45f0*/  UISETP.NE.U32.AND UP1, UPT, UR19, URZ, UPT ;  /* 0x000000ff1300728c */ /* 0x000fe2000bf25070 */
[----:B------:R-:W-:Y:S01]  /*4600*/  UMOV UR27, 0x1 ;  /* 0x00000001001b7882 */ /* 0x000fe20000000000 */
[----:B------:R-:W0:Y:S01]  /*4610*/  LDCU UR36, c[0x0][0x3a8] ;  /* 0x00007500ff2477ac */ /* 0x000e220008000800 */
[----:B------:R-:W-:-:S02]  /*4620*/  USGXT.U32 UR24, UR6, 0xe ;  /* 0x0000000e0618789a */ /* 0x000fc40008000000 */
[----:B------:R-:W-:Y:S02]  /*4630*/  UIADD3.X UR33, UPT, UPT, UR5, 0x40004040, URZ, UP2, !UPT ;  /* 0x4000404005217890 */ /* 0x000fe400097fe4ff */
[----:B------:R-:W-:Y:S01]  /*4640*/  UIADD3.64 UR8, UPT, UPT, UR4, -UR8, URZ ;  /* 0x8000000804087297 */ /* 0x000fe2000fffe0ff */
[----:B------:R-:W-:Y:S01]  /*4650*/  UMOV UR30, UR14 ;  /* 0x0000000e001e7c82 */ /* 0x000fe20008000000 */
[----:B------:R-:W-:Y:S01]  /*4660*/  UMOV UR28, UR26 ;  /* 0x0000001a001c7c82 */ /* 0x000fe20008000000 */
[----:B------:R-:W-:-:S09]  /*4670*/  UMOV UR29, UR25 ;  /* 0x00000019001d7c82 */ /* 0x000fd20008000000 */
.L_x_19:
[----:B------:R-:W-:Y:S02]  /*4680*/  USHF.R.S32.HI UR6, URZ, 0x1f, UR28 ;  /* 0x0000001fff067899 */ /* 0x000fe4000801141c */
[----:B------:R-:W-:Y:S02]  /*4690*/  IADD3 R4, P1, PT, R150, UR28, RZ ;  /* 0x0000001c96047c10 */ /* 0x000fe4000ff3e0ff */
[----:B------:R-:W-:Y:S02]  /*46a0*/  IADD3 R6, P2, PT, R142, UR28, RZ ;  /* 0x0000001c8e067c10 */ /* 0x000fe4000ff5e0ff */
[----:B------:R-:W-:Y:S02]  /*46b0*/  IADD3.X R5, PT, PT, R151, UR6, RZ, P1, !PT ;  /* 0x0000000697057c10 */ /* 0x000fe40008ffe4ff */
[----:B------:R-:W-:Y:S02]  /*46c0*/  IADD3 R8, P1, PT, R126, UR28, RZ ;  /* 0x0000001c7e087c10 */ /* 0x000fe4000ff3e0ff */
[----:B------:R-:W-:Y:S01]  /*46d0*/  IADD3.X R7, PT, PT, R143, UR6, RZ, P2, !PT ;  /* 0x000000068f077c10 */ /* 0x000fe200097fe4ff */
[----:B------:R-:W2:Y:S01]  /*46e0*/  LDG.E.U8 R4, desc[UR22][R4.64] ;  /* 0x0000001604047981 */ /* 0x000ea2000c1e1100 */
[----:B------:R-:W-:-:S02]  /*46f0*/  IADD3.X R9, PT, PT, R127, UR6, RZ, P1, !PT ;  /* 0x000000067f097c10 */ /* 0x000fc40008ffe4ff */
[----:B------:R-:W-:Y:S01]  /*4700*/  IADD3 R10, P2, PT, R118, UR28, RZ ;  /* 0x0000001c760a7c10 */ /* 0x000fe2000ff5e0ff */
[----:B------:R-:W3:Y:S01]  /*4710*/  LDG.E.U8 R6, desc[UR22][R6.64] ;  /* 0x0000001606067981 */ /* 0x000ee2000c1e1100 */
[----:B------:R-:W-:Y:S02]  /*4720*/  IADD3 R12, P1, PT, R148, UR28, RZ ;  /* 0x0000001c940c7c10 */ /* 0x000fe4000ff3e0ff */
[----:B------:R-:W-:Y:S01]  /*4730*/  IADD3.X R11, PT, PT, R119, UR6, RZ, P2, !PT ;  /* 0x00000006770b7c10 */ /* 0x000fe200097fe4ff */
[----:B------:R-:W4:Y:S01]  /*4740*/  LDG.E.U8 R8, desc[UR22][R8.64] ;  /* 0x0000001608087981 */ /* 0x000f22000c1e1100 */
[----:B------:R-:W-:Y:S02]  /*4750*/  IADD3.X R13, PT, PT, R149, UR6, RZ, P1, !PT ;  /* 0x00000006950d7c10 */ /* 0x000fe40008ffe4ff */
[----:B------:R-:W-:Y:S01]  /*4760*/  IADD3 R14, P2, PT, R140, UR28, RZ ;  /* 0x0000001c8c0e7c10 */ /* 0x000fe2000ff5e0ff */
[----:B------:R-:W5:Y:S01]  /*4770*/  LDG.E.U8 R10, desc[UR22][R10.64] ;  /* 0x000000160a0a7981 */ /* 0x000f62000c1e1100 */
[----:B------:R-:W-:-:S02]  /*4780*/  IADD3 R16, P1, PT, R124, UR28, RZ ;  /* 0x0000001c7c107c10 */ /* 0x000fc4000ff3e0ff */
[----:B------:R-:W-:Y:S01]  /*4790*/  IADD3.X R15, PT, PT, R141, UR6, RZ, P2, !PT ;  /* 0x000000068d0f7c10 */ /* 0x000fe200097fe4ff */
[----:B------:R-:W5:Y:S01]  /*47a0*/  LDG.E.U8 R12, desc[UR22][R12.64] ;  /* 0x000000160c0c7981 */ /* 0x000f62000c1e1100 */
[----:B------:R-:W-:Y:S02]  /*47b0*/  IADD3.X R17, PT, PT, R125, UR6, RZ, P1, !PT ;  /* 0x000000067d117c10 */ /* 0x000fe40008ffe4ff */
[----:B------:R-:W-:Y:S01]  /*47c0*/  IADD3 R18, P2, PT, R116, UR28, RZ ;  /* 0x0000001c74127c10 */ /* 0x000fe2000ff5e0ff */
[----:B------:R-:W5:Y:S01]  /*47d0*/  LDG.E.U8 R14, desc[UR22][R14.64] ;  /* 0x000000160e0e7981 */ /* 0x000f62000c1e1100 */
[----:B------:R-:W-:Y:S02]  /*47e0*/  IADD3 R20, P1, PT, R146, UR28, RZ ;  /* 0x0000001c92147c10 */ /* 0x000fe4000ff3e0ff */
[----:B------:R-:W-:Y:S01]  /*47f0*/  IADD3.X R19, PT, PT, R117, UR6, RZ, P2, !PT ;  /* 0x0000000675137c10 */ /* 0x000fe200097fe4ff */
[----:B------:R-:W5:Y:S01]  /*4800*/  LDG.E.U8 R16, desc[UR22][R16.64] ;  /* 0x0000001610107981 */ /* 0x000f62000c1e1100 */
[----:B------:R-:W-:-:S02]  /*4810*/  IADD3.X R21, PT, PT, R147, UR6, RZ, P1, !PT ;  /* 0x0000000693157c10 */ /* 0x000fc40008ffe4ff */
[----:B------:R-:W-:Y:S01]  /*4820*/  IADD3 R24, P2, PT, R138, UR28, RZ ;  /* 0x0000001c8a187c10 */ /* 0x000fe2000ff5e0ff */
[----:B------:R-:W5:Y:S01]  /*4830*/  LDG.E.U8 R18, desc[UR22][R18.64] ;  /* 0x0000001612127981 */ /* 0x000f62000c1e1100 */
[----:B------:R-:W-:Y:S02]  /*4840*/  IADD3 R28, P1, PT, R122, UR28, RZ ;  /* 0x0000001c7a1c7c10 */ /* 0x000fe4000ff3e0ff */
[----:B------:R-:W-:Y:S01]  /*4850*/  IADD3.X R25, PT, PT, R139, UR6, RZ, P2, !PT ;  /* 0x000000068b197c10 */ /* 0x000fe200097fe4ff */
[----:B------:R1:W5:Y:S01]  /*4860*/  LDG.E.U8 R5, desc[UR22][R20.64] ;  /* 0x0000001614057981 */ /* 0x000362000c1e1100 */
        /* <DEDUP_REMOVED lines=10> */
[----:B-1----:R-:W-:Y:S01]  /*4910*/  IADD3 R20, P1, PT, R112, UR28, RZ ;  /* 0x0000001c70147c10 */ /* 0x002fe2000ff3e0ff */
[----:B------:R-:W5:Y:S01]  /*4920*/  LDG.E.U8 R22, desc[UR22][R22.64] ;  /* 0x0000001616167981 */ /* 0x000f62000c1e1100 */
[----:B------:R-:W-:-:S02]  /*4930*/  IADD3.X R27, PT, PT, R137, UR6, RZ, P2, !PT ;  /* 0x00000006891b7c10 */ /* 0x000fc400097fe4ff */
[----:B------:R-:W-:Y:S02]  /*4940*/  IADD3.X R31, PT, PT, R121, UR6, RZ, P3, !PT ;  /* 0x00000006791f7c10 */ /* 0x000fe40009ffe4ff */
[----:B------:R-:W-:Y:S01]  /*4950*/  IADD3.X R21, PT, PT, R113, UR6, RZ, P1, !PT ;  /* 0x0000000671157c10 */ /* 0x000fe20008ffe4ff */
[----:B------:R-:W5:Y:S04]  /*4960*/  LDG.E.U8 R26, desc[UR22][R26.64] ;  /* 0x000000161a1a7981 */ /* 0x000f68000c1e1100 */
[----:B------:R-:W5:Y:S04]  /*4970*/  LDG.E.U8 R30, desc[UR22][R30.64] ;  /* 0x000000161e1e7981 */ /* 0x000f68000c1e1100 */
[----:B------:R1:W5:Y:S01]  /*4980*/  LDG.E.U8 R20, desc[UR22][R20.64] ;  /* 0x0000001614147981 */ /* 0x000362000c1e1100 */
[----:B------:R-:W-:-:S02]  /*4990*/  IADD3 R37, P5, PT, R75, 0x21, RZ ;  /* 0x000000214b257810 */ /* 0x000fc40007fbe0ff */
[----:B------:R-:W-:-:S03]  /*49a0*/  IADD3 R153, P2, PT, R75, 0x24, RZ ;  /* 0x000000244b997810 */ /* 0x000fc60007f5e0ff */
[--C-:B------:R-:W-:Y:S01]  /*49b0*/  IMAD.X R56, RZ, RZ, R74.reuse, P5 ;  /* 0x000000ffff387224 */ /* 0x100fe200028e064a */
[C---:B------:R-:W-:Y:S02]  /*49c0*/  IADD3 R9, P5, PT, R75.reuse, 0x26, RZ ;  /* 0x000000264b097810 */ /* 0x040fe40007fbe0ff */
[C---:B------:R-:W-:Y:S01]  /*49d0*/  IADD3 R57, P1, PT, R75.reuse, 0x25, RZ ;  /* 0x000000254b397810 */ /* 0x040fe20007f3e0ff */
[--C-:B------:R-:W-:Y:S01]  /*49e0*/  IMAD.X R156, RZ, RZ, R74.reuse, P2 ;  /* 0x000000ffff9c7224 */ /* 0x100fe200010e064a */
[C---:B------:R-:W-:Y:S01]  /*49f0*/  IADD3 R135, P4, PT, R75.reuse, 0x23, RZ ;  /* 0x000000234b877810 */ /* 0x040fe20007f9e0ff */
[--C-:B------:R-:W-:Y:S01]  /*4a00*/  IMAD.X R154, RZ, RZ, R74.reuse, P5 ;  /* 0x000000ffff9a7224 */ /* 0x100fe200028e064a */
[C---:B------:R-:W-:Y:S01]  /*4a10*/  IADD3 R63, P2, PT, R75.reuse, 0x29, RZ ;  /* 0x000000294b3f7810 */ /* 0x040fe20007f5e0ff */
[----:B------:R-:W-:Y:S01]  /*4a20*/  IMAD.X R60, RZ, RZ, R74, P1 ;  /* 0x000000ffff3c7224 */ /* 0x000fe200008e064a */
[C---:B------:R-:W-:Y:S02]  /*4a30*/  IADD3 R155, P3, PT, R75.reuse, 0x22, RZ ;  /* 0x000000224b9b7810 */ /* 0x040fe40007f7e0ff */
[----:B------:R-:W-:-:S02]  /*4a40*/  IADD3 R49, P5, PT, R75, 0x2b, RZ ;  /* 0x0000002b4b317810 */ /* 0x000fc40007fbe0ff */
[C---:B------:R-:W-:Y:S01]  /*4a50*/  IADD3 R47, P1, PT, R75.reuse, 0x2a, RZ ;  /* 0x0000002a4b2f7810 */ /* 0x040fe20007f3e0ff */
[--C-:B------:R-:W-:Y:S01]  /*4a60*/  IMAD.X R50, RZ, RZ, R74.reuse, P4 ;  /* 0x000000ffff327224 */ /* 0x100fe200020e064a */
[C---:B------:R-:W-:Y:S01]  /*4a70*/  IADD3 R61, P4, PT, R75.reuse, 0x28, RZ ;  /* 0x000000284b3d7810 */ /* 0x040fe20007f9e0ff */
[--C-:B------:R-:W-:Y:S01]  /*4a80*/  IMAD.X R62, RZ, RZ, R74.reuse, P2 ;  /* 0x000000ffff3e7224 */ /* 0x100fe200010e064a */
[C---:B------:R-:W-:Y:S01]  /*4a90*/  IADD3 R41, P2, PT, R75.reuse, 0x2e, RZ ;  /* 0x0000002e4b297810 */ /* 0x040fe20007f5e0ff */
[--C-:B------:R-:W-:Y:S01]  /*4aa0*/  IMAD.X R54, RZ, RZ, R74.reuse, P3 ;  /* 0x000000ffff367224 */ /* 0x100fe200018e064a */
[C---:B------:R-:W-:Y:S01]  /*4ab0*/  IADD3 R59, P3, PT, R75.reuse, 0x27, RZ ;  /* 0x000000274b3b7810 */ /* 0x040fe20007f7e0ff */
[--C-:B------:R-:W-:Y:S01]  /*4ac0*/  IMAD.X R130, RZ, RZ, R74.reuse, P5 ;  /* 0x000000ffff827224 */ /* 0x100fe200028e064a */
[C---:B-1----:R-:W-:Y:S01]  /*4ad0*/  IADD3 R21, P5, PT, R75.reuse, 0x30, RZ ;  /* 0x000000304b157810 */ /* 0x042fe20007fbe0ff */
[--C-:B------:R-:W-:Y:S01]  /*4ae0*/  IMAD.X R66, RZ, RZ, R74.reuse, P1 ;  /* 0x000000ffff427224 */ /* 0x100fe200008e064a */
        /* <DEDUP_REMOVED lines=9> */
[----:B------:R-:W-:Y:S01]  /*4b80*/  IMAD.X R67, RZ, RZ, R74, P1 ;  /* 0x000000ffff437224 */ /* 0x000fe200008e064a */
[----:B------:R-:W-:Y:S01]  /*4b90*/  UMOV UR6, 0x1 ;  /* 0x0000000100067882 */ /* 0x000fe20000000000 */
[----:B------:R-:W-:Y:S01]  /*4ba0*/  IADD3 R15, P1, PT, R75, 0x35, RZ ;  /* 0x000000354b0f7810 */ /* 0x000fe20007f3e0ff */
[----:B------:R-:W-:-:S04]  /*4bb0*/  @!UP0 UIADD3 UR6, UPT, UPT, -UR6, 0x100000, URZ ;  /* 0x0010000006068890 */ /* 0x000fc8000fffe1ff */
[----:B------:R-:W-:Y:S02]  /*4bc0*/  @!UP0 USHF.L.U32 UR7, UR6, 0xb, URZ ;  /* 0x0000000b06078899 */ /* 0x000fe400080006ff */
[----:B------:R-:W-:Y:S01]  /*4bd0*/  @!UP0 USHF.L.U32 UR6, UR6, 0x1, URZ ;  /* 0x0000000106068899 */ /* 0x000fe200080006ff */
        /* <DEDUP_REMOVED lines=9> */
[----:B------:R-:W-:Y:S01]  /*4c70*/  IADD3 R19, P1, PT, R75, 0x38, RZ ;  /* 0x000000384b137810 */ /* 0x000fe20007f3e0ff */
[----:B------:R-:W-:Y:S01]  /*4c80*/  VOTEU.ALL UP2, P0 ;  /* 0x0000000000ff7886 */ /* 0x000fe20000040000 */
[--C-:B------:R-:W-:Y:S01]  /*4c90*/  IMAD.X R34, RZ, RZ, R74.reuse, P4 ;  /* 0x000000ffff227224 */ /* 0x100fe200020e064a */
[-C--:B------:R-:W-:Y:S01]  /*4ca0*/  ISETP.GT.U32.AND P4, PT, R13, R2.reuse, PT ;  /* 0x000000020d00720c */ /* 0x080fe20003f84070 */
[--C-:B------:R-:W-:Y:S01]  /*4cb0*/  IMAD.X R44, RZ, RZ, R74.reuse, P2 ;  /* 0x000000ffff2c7224 */ /* 0x100fe200010e064a */
[----:B------:R-:W-:Y:S01]  /*4cc0*/  IADD3 R33, P2, PT, R75, 0x39, RZ ;  /* 0x000000394b217810 */ /* 0x000fe20007f5e0ff */
[--C-:B------:R-:W-:Y:S01]  /*4cd0*/  IMAD.X R32, RZ, RZ, R74.reuse, P3 ;  /* 0x000000ffff207224 */ /* 0x100fe200018e064a */
[-C--:B------:R-:W-:Y:S01]  /*4ce0*/  ISETP.GT.U32.AND P3, PT, R15, R2.reuse, PT ;  /* 0x000000020f00720c */ /* 0x080fe20003f64070 */
[--C-:B------:R-:W-:Y:S01]  /*4cf0*/  IMAD.X R46, RZ, RZ, R74.reuse, P5 ;  /* 0x000000ffff2e7224 */ /* 0x100fe200028e064a */
[C---:B------:R-:W-:Y:S01]  /*4d00*/  IADD3 R13, P5, PT, R75.reuse, 0x3a, RZ ;  /* 0x0000003a4b0d7810 */ /* 0x040fe20007fbe0ff */
[--C-:B------:R-:W-:Y:S01]  /*4d10*/  IMAD.X R24, RZ, RZ, R74.reuse, P1 ;  /* 0x000000ffff187224 */ /* 0x100fe200008e064a */
[C---:B------:R-:W-:Y:S01]  /*4d20*/  IADD3 R15, P1, PT, R75.reuse, 0x3b, RZ ;  /* 0x0000003b4b0f7810 */ /* 0x040fe20007f3e0ff */
[--C-:B------:R-:W-:Y:S01]  /*4d30*/  IMAD.X R48, RZ, RZ, R74.reuse, P2 ;  /* 0x000000ffff307224 */ /* 0x100fe200010e064a */
[----:B------:R-:W-:Y:S01]  /*4d40*/  IADD3 R35, P2, PT, R75, 0x3c, RZ ;  /* 0x0000003c4b237810 */ /* 0x000fe20007f5e0ff */
[--C-:B------:R-:W-:Y:S01]  /*4d50*/  IMAD.X R65, RZ, RZ, R74.reuse, P5 ;  /* 0x000000ffff417224 */ /* 0x100fe200028e064a */
[----:B------:R-:W-:Y:S01]  /*4d60*/  ISETP.GT.U32.AND P5, PT, R31, R2, PT ;  /* 0x000000021f00720c */ /* 0x000fe20003fa4070 */
[--C-:B------:R-:W-:Y:S01]  /*4d70*/  IMAD.X R36, RZ, RZ, R74.reuse, P1 ;  /* 0x000000ffff247224 */ /* 0x100fe200008e064a */
[C---:B------:R-:W-:Y:S01]  /*4d80*/  IADD3 R31, P1, PT, R75.reuse, 0x3d, RZ ;  /* 0x0000003d4b1f7810 */ /* 0x040fe20007f3e0ff */
[----:B------:R-:W-:Y:S01]  /*4d90*/  IMAD.X R52, RZ, RZ, R74, P2 ;  /* 0x000000ffff347224 */ /* 0x000fe200010e064a */
[----:B------:R-:W-:-:S03]  /*4da0*/  IADD3 R45, P2, PT, R75, 0x3e, RZ ;  /* 0x0000003e4b2d7810 */ /* 0x000fc60007f5e0ff */
[--C-:B------:R-:W-:Y:S01]  /*4db0*/  IMAD.X R133, RZ, RZ, R74.reuse, P1 ;  /* 0x000000ffff857224 */ /* 0x100fe200008e064a */
[C---:B------:R-:W-:Y:S01]  /*4dc0*/  IADD3 R157, P1, PT, R75.reuse, 0x3f, RZ ;  /* 0x0000003f4b9d7810 */ /* 0x040fe20007f3e0ff */
[--C-:B------:R-:W-:Y:S01]  /*4dd0*/  IMAD.X R158, RZ, RZ, R74.reuse, P2 ;  /* 0x000000ffff9e7224 */ /* 0x100fe200010e064a */
[----:B------:R-:W-:Y:S02]  /*4de0*/  IADD3 R75, P2, PT, R75, 0x20, RZ ;  /* 0x000000204b4b7810 */ /* 0x000fe40007f5e0ff */
[----:B------:R-:W-:Y:S01]  /*4df0*/  ISETP.GT.U32.AND.EX P3, PT, R42, RZ, PT, P3 ;  /* 0x000000ff2a00720c */ /* 0x000fe20003f64130 */
[--C-:B------:R-:W-:Y:S01]  /*4e00*/  IMAD.X R132, RZ, RZ, R74.reuse, P1 ;  /* 0x000000ffff847224 */ /* 0x100fe200008e064a */
[----:B------:R-:W-:Y:S02]  /*4e10*/  ISETP.GT.U32.AND P1, PT, R29, R2, PT ;  /* 0x000000021d00720c */ /* 0x000fe40003f24070 */
[----:B------:R-:W-:Y:S01]  /*4e20*/  ISETP.GT.U32.AND.EX P4, PT, R39, RZ, PT, P4 ;  /* 0x000000ff2700720c */ /* 0x000fe20003f84140 */
[----:B------:R-:W-:Y:S01]  /*4e30*/  IMAD.X R74, RZ, RZ, R74, P2 ;  /* 0x000000ffff4a7224 */ /* 0x000fe200010e064a */
[----:B------:R-:W-:-:S02]  /*4e40*/  SEL R42, RZ, 0x4, !P3 ;  /* 0x00000004ff2a7807 */ /* 0x000fc40005800000 */
[-C--:B------:R-:W-:Y:S02]  /*4e50*/  ISETP.GT.U32.AND P2, PT, R23, R2.reuse, PT ;  /* 0x000000021700720c */ /* 0x080fe40003f44070 */
[----:B------:R-:W-:Y:S02]  /*4e60*/  ISETP.GT.U32.AND P3, PT, R21, R2, PT ;  /* 0x000000021500720c */ /* 0x000fe40003f64070 */
[----:B------:R-:W-:Y:S02]  /*4e70*/  ISETP.GT.U32.AND.EX P5, PT, R46, RZ, PT, P5 ;  /* 0x000000ff2e00720c */ /* 0x000fe40003fa4150 */
[----:B------:R-:W-:Y:S02]  /*4e80*/  ISETP.GT.U32.AND.EX P1, PT, R44, RZ, PT, P1 ;  /* 0x000000ff2c00720c */ /* 0x000fe40003f24110 */
[----:B------:R-:W-:Y:S01]  /*4e90*/  SEL R39, RZ, 0x7fff8, !P4 ;  /* 0x0007fff8ff277807 */ /* 0x000fe20006000000 */
[----:B--2---:R1:W-:Y:S04]  /*4ea0*/  STS.U8 [R3+UR11+0x3800], R4 ;  /* 0x0038000403007988 */ /* 0x0043e8000800000b */
[----:B---3--:R1:W-:Y:S04]  /*4eb0*/  STS.U8 [R3+UR11+0x3a00], R6 ;  /* 0x003a000603007988 */ /* 0x0083e8000800000b */
[----:B----4-:R1:W-:Y:S04]  /*4ec0*/  STS.U8 [R3+UR11+0x3c00], R8 ;  /* 0x003c000803007988 */ /* 0x0103e8000800000b */
[----:B-----5:R1:W-:Y:S04]  /*4ed0*/  STS.U8 [R3+UR11+0x3e00], R10 ;  /* 0x003e000a03007988 */ /* 0x0203e8000800000b */
[----:B------:R1:W-:Y:S04]  /*4ee0*/  STS.U8 [R71+UR11+0x3880], R12 ;  /* 0x0038800c47007988 */ /* 0x0003e8000800000b */
        /* <DEDUP_REMOVED lines=10> */
[----:B------:R1:W-:Y:S01]  /*4f90*/  STS.U8 [R69+UR11+0x3f80], R20 ;  /* 0x003f801445007988 */ /* 0x0003e2000800000b */
[----:B------:R2:W-:Y:S06]  /*4fa0*/  MEMBAR.ALL.CTA ;  /* 0x0000000000007992 */ /* 0x0005ec0000008000 */
[----:B--2---:R-:W-:Y:S04]  /*4fb0*/  FENCE.VIEW.ASYNC.S ;  /* 0x00000000000073c6 */ /* 0x004fe80000000000 */
[----:B------:R-:W2:Y:S02]  /*4fc0*/  FENCE.VIEW.ASYNC.S ;  /* 0x00000000000073c6 */ /* 0x000ea40000000000 */
[----:B--2---:R1:W2:Y:S02]  /*4fd0*/  @!UP2 SYNCS.EXCH.64 URZ, [UR11+0x4810], UR6 ;  /* 0x004810060bffa5b2 */ /* 0x0042a40008000100 */
[----:B--2---:R-:W-:Y:S06]  /*4fe0*/  BAR.SYNC.DEFER_BLOCKING 0x0 ;  /* 0x0000000000007b1d */ /* 0x004fec0000010000 */
[----:B-1----:R-:W-:Y:S05]  /*4ff0*/  BRA.U UP1, `(.L_x_15) ;  /* 0x0000000101387547 */ /* 0x002fea000b800000 */
[----:B------:R-:W-:Y:S01]  /*5000*/  UIADD3 UR6, UPT, UPT, UR11, 0x4810, URZ ;  /* 0x000048100b067890 */ /* 0x000fe2000fffe0ff */
[----:B------:R-:W-:Y:S01]  /*5010*/  UMOV UR19, 0x40004040 ;  /* 0x4000404000137882 */ /* 0x000fe20000000000 */
[----:B------:R-:W-:Y:S01]  /*5020*/  UMOV UR14, UR4 ;  /* 0x00000004000e7c82 */ /* 0x000fe20008000000 */
[----:B------:R-:W-:Y:S01]  /*5030*/  UMOV UR15, 0x80004020 ;  /* 0x80004020000f7882 */ /* 0x000fe20000000000 */
[----:B------:R-:W-:Y:S01]  /*5040*/  UMOV UR20, 0x0 ;  /* 0x0000000000147882 */ /* 0x000fe20000000000 */
[----:B------:R-:W-:Y:S01]  /*5050*/  UMOV UR21, 0x8088010 ;  /* 0x0808801000157882 */ /* 0x000fe20000000000 */
[----:B------:R-:W-:Y:S01]  /*5060*/  UMOV UR7, URZ ;  /* 0x000000ff00077c82 */ /* 0x000fe20008000000 */
[----:B------:R-:W-:Y:S01]  /*5070*/  UMOV UR34, 0x0 ;  /* 0x0000000000227882 */ /* 0x000fe20000000000 */
[----:B------:R-:W-:Y:S01]  /*5080*/  UMOV UR35, 0x8088010 ;  /* 0x0808801000237882 */ /* 0x000fe20000000000 */
[----:B------:R1:W-:Y:S01]  /*5090*/  UTCQMMA gdesc[UR18], gdesc[UR14], tmem[UR13], tmem[UR20], idesc[UR21], !UPT ;  /* 0x00ff140e120075ea */ /* 0x0003e2000f80030d */
[----:B------:R-:W-:Y:S01]  /*50a0*/  UMOV UR6, UR6 ;  /* 0x0000000600067c82 */ /* 0x000fe20008000000 */
[----:B------:R1:W-:Y:S01]  /*50b0*/  UTCQMMA gdesc[UR32], gdesc[UR8], tmem[UR13], tmem[UR34], idesc[UR35], UPT ;  /* 0x00ff2208200075ea */ /* 0x0003e2000b80030d */
[----:B------:R1:W-:Y:S01]  /*50c0*/  UTCBAR [UR6], URZ ;  /* 0x000000ff060073e9 */ /* 0x0003e200080000ff */
[----:B------:R-:W-:-:S02]  /*50d0*/  NOP ;  /* 0x0000000000007918 */ /* 0x000fc40000000000 */
.L_x_15:
[----:B------:R-:W2:Y:S01]  /*50e0*/  SYNCS.PHASECHK.TRANS64.TRYWAIT P4, [UR11+0x4810], RZ ;  /* 0x004810ffff0075a7 */ /* 0x000ea2000808110b */
[----:B------:R-:W-:Y:S02]  /*50f0*/  ISETP.GT.U32.AND.EX P2, PT, R32, RZ, PT, P2 ;  /* 0x000000ff2000720c */ /* 0x000fe40003f44120 */
[----:B------:R-:W-:Y:S02]  /*5100*/  SEL R44, RZ, 0x1, !P5 ;  /* 0x00000001ff2c7807 */ /* 0x000fe40006800000 */
[----:B------:R-:W-:Y:S02]  /*5110*/  SEL R131, RZ, 0x1fffe, !P1 ;  /* 0x0001fffeff837807 */ /* 0x000fe40004800000 */
[-C--:B------:R-:W-:Y:S02]  /*5120*/  ISETP.GT.U32.AND P5, PT, R27, R2.reuse, PT ;  /* 0x000000021b00720c */ /* 0x080fe40003fa4070 */
[----:B------:R-:W-:Y:S02]  /*5130*/  ISETP.GT.U32.AND P1, PT, R25, R2, PT ;  /* 0x000000021900720c */ /* 0x000fe40003f24070 */
[----:B------:R-:W-:-:S02]  /*5140*/  SEL R58, RZ, 0x4, !P2 ;  /* 0x00000004ff3a7807 */ /* 0x000fc40005000000 */
[----:B------:R-:W-:Y:S02]  /*5150*/  ISETP.GT.U32.AND P2, PT, R31, R2, PT ;  /* 0x000000021f00720c */ /* 0x000fe40003f44070 */
[----:B------:R-:W-:Y:S02]  /*5160*/  ISETP.GT.U32.AND.EX P3, PT, R28, RZ, PT, P3 ;  /* 0x000000ff1c00720c */ /* 0x000fe40003f64130 */
[----:B------:R-:W-:Y:S02]  /*5170*/  ISETP.GT.U32.AND.EX P5, PT, R38, RZ, PT, P5 ;  /* 0x000000ff2600720c */ /* 0x000fe40003fa4150 */
[----:B------:R-:W-:Y:S02]  /*5180*/  ISETP.GT.U32.AND.EX P1, PT, R34, RZ, PT, P1 ;  /* 0x000000ff2200720c */ /* 0x000fe40003f24110 */
[----:B------:R-:W-:Y:S02]  /*5190*/  ISETP.GT.U32.AND.EX P2, PT, R133, RZ, PT, P2 ;  /* 0x000000ff8500720c */ /* 0x000fe40003f44120 */
[----:B------:R-:W-:-:S02]  /*51a0*/  SEL R53, RZ, 0x7fff8, !P3 ;  /* 0x0007fff8ff357807 */ /* 0x000fc40005800000 */
[----:B------:R-:W-:Y:S02]  /*51b0*/  SEL R46, RZ, 0x1, !P5 ;  /* 0x00000001ff2e7807 */ /* 0x000fe40006800000 */
[----:B------:R-:W-:Y:S02]  /*51c0*/  SEL R133, RZ, 0x1fffe, !P1 ;  /* 0x0001fffeff857807 */ /* 0x000fe40004800000 */
[-C--:B------:R-:W-:Y:S02]  /*51d0*/  ISETP.GT.U32.AND P3, PT, R35, R2.reuse, PT ;  /* 0x000000022300720c */ /* 0x080fe40003f64070 */
[-C--:B------:R-:W-:Y:S02]  /*51e0*/  ISETP.GT.U32.AND P5, PT, R45, R2.reuse, PT ;  /* 0x000000022d00720c */ /* 0x080fe40003fa4070 */
[----:B------:R-:W-:Y:S02]  /*51f0*/  ISETP.GT.U32.AND P1, PT, R33, R2, PT ;  /* 0x000000022100720c */ /* 0x000fe40003f24070 */
[----:B------:R-:W-:-:S02]  /*5200*/  ISETP.GT.U32.AND.EX P3, PT, R52, RZ, PT, P3 ;  /* 0x000000ff3400720c */ /* 0x000fc40003f64130 */
[----:B------:R-:W-:Y:S02]  /*5210*/  ISETP.GT.U32.AND.EX P5, PT, R158, RZ, PT, P5 ;  /* 0x000000ff9e00720c */ /* 0x000fe40003fa4150 */
[----:B------:R-:W-:Y:S02]  /*5220*/  ISETP.GT.U32.AND.EX P1, PT, R48, RZ, PT, P1 ;  /* 0x000000ff3000720c */ /* 0x000fe40003f24110 */
[----:B------:R-:W-:Y:S02]  /*5230*/  SEL R45, RZ, 0x4, !P2 ;  /* 0x00000004ff2d7807 */ /* 0x000fe40005000000 */
[----:B------:R-:W-:Y:S02]  /*5240*/  SEL R48, RZ, 0x7fff8, !P3 ;  /* 0x0007fff8ff307807 */ /* 0x000fe40005800000 */
[----:B------:R-:W-:Y:S02]  /*5250*/  SEL R38, RZ, 0x1fffe, !P5 ;  /* 0x0001fffeff267807 */ /* 0x000fe40006800000 */
[----:B------:R-:W-:-:S02]  /*5260*/  SEL R52, RZ, 0x4, !P1 ;  /* 0x00000004ff347807 */ /* 0x000fc40004800000 */
[-C--:B------:R-:W-:Y:S02]  /*5270*/  ISETP.GT.U32.AND P2, PT, R157, R2.reuse, PT ;  /* 0x000000029d00720c */ /* 0x080fe40003f44070 */
[-C--:B------:R-:W-:Y:S02]  /*5280*/  ISETP.GT.U32.AND P3, PT, R19, R2.reuse, PT ;  /* 0x000000021300720c */ /* 0x080fe40003f64070 */
[-C--:B------:R-:W-:Y:S02]  /*5290*/  ISETP.GT.U32.AND P5, PT, R15, R2.reuse, PT ;  /* 0x000000020f00720c */ /* 0x080fe40003fa4070 */
[----:B------:R-:W-:Y:S01]  /*52a0*/  ISETP.GT.U32.AND P1, PT, R13, R2, PT ;  /* 0x000000020d00720c */ /* 0x000fe20003f24070 */
[----:B--2---:R-:W-:-:S12]  /*52b0*/  @!P4 BRA `(.L_x_16) ;  /* 0x00000048005cc947 */ /* 0x004fd80003800000 */
.L_x_24:
[----:B------:R-:W-:Y:S01]  /*52c0*/  BAR.SYNC.DEFER_BLOCKING 0x0 ;  /* 0x0000000000007b1d */ /* 0x000fe20000010000 */
[----:B------:R-:W-:Y:S01]  /*52d0*/  ISETP.GT.U32.AND P4, PT, R9, R2, PT ;  /* 0x000000020900720c */ /* 0x000fe20003f84070 */
[----:B------:R-:W-:Y:S01]  /*52e0*/  IMAD.U32 R40, R40, -0x80000000, RZ ;  /* 0x8000000028287824 */ /* 0x000fe200078e00ff */
[----:B------:R-:W-:Y:S01]  /*52f0*/  ISETP.GT.U32.AND.EX P3, PT, R24, RZ, PT, P3 ;  /* 0x000000ff1800720c */ /* 0x000fe20003f64130 */
[----:B------:R-:W-:Y:S01]  /*5300*/  IMAD.IADD R44, R44, 0x1, R131 ;  /* 0x000000012c2c7824 */ /* 0x000fe200078e0283 */
[----:B------:R-:W-:Y:S01]  /*5310*/  ISETP.GT.U32.AND.EX P5, PT, R36, RZ, PT, P5 ;  /* 0x000000ff2400720c */ /* 0x000fe20003fa4150 */
[----:B------:R-:W-:Y:S01]  /*5320*/  IMAD.IADD R133, R46, 0x1, R133 ;  /* 0x000000012e857824 */ /* 0x000fe200078e0285 */
[----:B------:R-:W-:Y:S01]  /*5330*/  ISETP.GT.U32.AND.EX P1, PT, R65, RZ, PT, P1 ;  /* 0x000000ff4100720c */ /* 0x000fe20003f24110 */
[----:B------:R-:W2:Y:S01]  /*5340*/  LDTM.x32 R4, tmem[UR12+0x40] ;  /* 0x0000400c000479ee */ /* 0x000ea200082c0000 */
[----:B------:R-:W-:Y:S02]  /*5350*/  SEL R36, RZ, 0x1, !P5 ;  /* 0x00000001ff247807 */ /* 0x000fe40006800000 */
[----:B------:R-:W-:-:S02]  /*5360*/  SEL R65, RZ, 0x7fff8, !P3 ;  /* 0x0007fff8ff417807 */ /* 0x000fc40005800000 */
[-C--:B------:R-:W-:Y:S02]  /*5370*/  ISETP.GT.U32.AND P5, PT, R37, R2.reuse, PT ;  /* 0x000000022500720c */ /* 0x080fe40003fa4070 */
[-C--:B------:R-:W-:Y:S02]  /*5380*/  ISETP.GT.U32.AND P3, PT, R155, R2.reuse, PT ;  /* 0x000000029b00720c */ /* 0x080fe40003f64070 */
[----:B------:R-:W-:Y:S02]  /*5390*/  ISETP.GT.U32.AND.EX P5, PT, R56, RZ, PT, P5 ;  /* 0x000000ff3800720c */ /* 0x000fe40003fa4150 */
[----:B------:R-:W-:Y:S02]  /*53a0*/  ISETP.GT.U32.AND.EX P3, PT, R54, RZ, PT, P3 ;  /* 0x000000ff3600720c */ /* 0x000fe40003f64130 */
[----:B------:R-:W-:Y:S02]  /*53b0*/  SEL R37, RZ, 0x1fffe, !P1 ;  /* 0x0001fffeff257807 */ /* 0x000fe40004800000 */
[----:B------:R-:W-:Y:S01]  /*53c0*/  ISETP.GT.U32.AND P1, PT, R153, R2, PT ;  /* 0x000000029900720c */ /* 0x000fe20003f24070 */
[----:B------:R-:W2:Y:S01]  /*53d0*/  @!P0 SYNCS.CCTL.IV [UR11+0x4810] ;  /* 0x00481000ff0089b1 */ /* 0x000ea2000800000b */
[----:B------:R-:W-:Y:S01]  /*53e0*/  NOP ;  /* 0x0000000000007918 */ /* 0x000fe20000000000 */
[----:B------:R-:W-:-:S02]  /*53f0*/  ISETP.GT.U32.AND.EX P4, PT, R154, RZ, PT, P4 ;  /* 0x000000ff9a00720c */ /* 0x000fc40003f84140 */
[----:B------:R-:W-:Y:S02]  /*5400*/  ISETP.GT.U32.AND.EX P1, PT, R156, RZ, PT, P1 ;  /* 0x000000ff9c00720c */ /* 0x000fe40003f24110 */
[----:B------:R-:W-:Y:S01]  /*5410*/  ISETP.GT.U32.AND.EX P2, PT, R132, RZ, PT, P2 ;  /* 0x000000ff8400720c */ /* 0x000fe20003f44120 */
[----:B--2---:R-:W2:Y:S01]  /*5420*/  SYNCS.PHASECHK.TRANS64.TRYWAIT P6, [UR30], R40 ;  /* 0x00000028ff0075a7 */ /* 0x004ea200080c111e */
[----:B0-----:R-:W-:Y:S01]  /*5430*/  FMUL R5, R5, UR36 ;  /* 0x0000002405057c20 */ /* 0x001fe20008400000 */
[----:B------:R-:W-:Y:S01]  /*5440*/  FMUL R6, R6, UR36 ;  /* 0x0000002406067c20 */ /* 0x000fe20008400000 */
[----:B------:R-:W-:Y:S01]  /*5450*/  FMUL R9, R9, UR36 ;  /* 0x0000002409097c20 */ /* 0x000fe20008400000 */
[----:B------:R-:W-:Y:S01]  /*5460*/  FMUL R10, R10, UR36 ;  /* 0x000000240a0a7c20 */ /* 0x000fe20008400000 */
[----:B------:R-:W-:Y:S01]  /*5470*/  FMUL R8, R8, UR36 ;  /* 0x0000002408087c20 */ /* 0x000fe20008400000 */
[----:B------:R-:W-:Y:S01]  /*5480*/  FSEL R54, R5, -INF , !P5 ;  /* 0xff80000005367808 */ /* 0x000fe20006800000 */
[----:B------:R-:W-:Y:S01]  /*5490*/  FMUL R11, R11, UR36 ;  /* 0x000000240b0b7c20 */ /* 0x000fe20008400000 */
[----:B------:R-:W-:Y:S01]  /*54a0*/  FSEL R5, R6, -INF , !P3 ;  /* 0xff80000006057808 */ /* 0x000fe20005800000 */
[----:B------:R-:W-:Y:S01]  /*54b0*/  FMUL R12, R12, UR36 ;  /* 0x000000240c0c7c20 */ /* 0x000fe20008400000 */
[-C--:B------:R-:W-:Y:S01]  /*54c0*/  ISETP.GT.U32.AND P3, PT, R57, R2.reuse, PT ;  /* 0x000000023900720c */ /* 0x080fe20003f64070 */
[----:B------:R-:W-:Y:S01]  /*54d0*/  FMUL R7, R7, UR36 ;  /* 0x0000002407077c20 */ /* 0x000fe20008400000 */
[----:B------:R-:W-:Y:S01]  /*54e0*/  FSEL R57, R8, -INF , !P1 ;  /* 0xff80000008397808 */ /* 0x000fe20004800000 */
[----:B------:R-:W-:Y:S01]  /*54f0*/  FMUL R13, R13, UR36 ;  /* 0x000000240d0d7c20 */ /* 0x000fe20008400000 */
[----:B------:R-:W-:Y:S01]  /*5500*/  ISETP.GT.U32.AND.EX P3, PT, R60, RZ, PT, P3 ;  /* 0x000000ff3c00720c */ /* 0x000fe20003f64130 */
[----:B------:R-:W-:Y:S01]  /*5510*/  FMUL R14, R14, UR36 ;  /* 0x000000240e0e7c20 */ /* 0x000fe20008400000 */
[----:B------:R-:W-:-:S02]  /*5520*/  ISETP.GT.U32.AND P1, PT, R63, R2, PT ;  /* 0x000000023f00720c */ /* 0x000fc40003f24070 */
[----:B------:R-:W-:Y:S02]  /*5530*/  FSEL R60, R9, -INF , !P3 ;  /* 0xff800000093c7808 */ /* 0x000fe40005800000 */
[-C--:B------:R-:W-:Y:S02]  /*5540*/  ISETP.GT.U32.AND P3, PT, R59, R2.reuse, PT ;  /* 0x000000023b00720c */ /* 0x080fe40003f64070 */
[----:B------:R-:W-:Y:S02]  /*5550*/  FSEL R59, R10, -INF , !P4 ;  /* 0xff8000000a3b7808 */ /* 0x000fe40006000000 */
[-C--:B------:R-:W-:Y:S02]  /*5560*/  ISETP.GT.U32.AND P4, PT, R61, R2.reuse, PT ;  /* 0x000000023d00720c */ /* 0x080fe40003f84070 */
[----:B------:R-:W-:Y:S02]  /*5570*/  ISETP.GT.U32.AND P5, PT, R135, R2, PT ;  /* 0x000000028700720c */ /* 0x000fe40003fa4070 */
[----:B------:R-:W-:-:S02]  /*5580*/  ISETP.GT.U32.AND.EX P3, PT, R152, RZ, PT, P3 ;  /* 0x000000ff9800720c */ /* 0x000fc40003f64130 */
[----:B------:R-:W-:Y:S02]  /*5590*/  ISETP.GT.U32.AND.EX P4, PT, R64, RZ, PT, P4 ;  /* 0x000000ff4000720c */ /* 0x000fe40003f84140 */
[----:B------:R-:W-:Y:S02]  /*55a0*/  ISETP.GT.U32.AND.EX P1, PT, R62, RZ, PT, P1 ;  /* 0x000000ff3e00720c */ /* 0x000fe40003f24110 */
[----:B------:R-:W-:Y:S02]  /*55b0*/  ISETP.GT.U32.AND.EX P5, PT, R50, RZ, PT, P5 ;  /* 0x000000ff3200720c */ /* 0x000fe40003fa4150 */
[----:B------:R-:W-:Y:S02]  /*55c0*/  FSEL R62, R11, -INF , !P3 ;  /* 0xff8000000b3e7808 */ /* 0x000fe40005800000 */
[----:B------:R-:W-:Y:S02]  /*55d0*/  FSEL R61, R12, -INF , !P4 ;  /* 0xff8000000c3d7808 */ /* 0x000fe40006000000 */
[----:B------:R-:W-:-:S02]  /*55e0*/  ISETP.GT.U32.AND P3, PT, R49, R2, PT ;  /* 0x000000023100720c */ /* 0x000fc40003f64070 */
[-C--:B------:R-:W-:Y:S02]  /*55f0*/  ISETP.GT.U32.AND P4, PT, R47, R2.reuse, PT ;  /* 0x000000022f00720c */ /* 0x080fe40003f84070 */
[----:B------:R-:W-:Y:S02]  /*5600*/  FSEL R56, R7, -INF , !P5 ;  /* 0xff80000007387808 */ /* 0x000fe40006800000 */
[----:B------:R-:W-:Y:S02]  /*5610*/  FSEL R64, R13, -INF , !P1 ;  /* 0xff8000000d407808 */ /* 0x000fe40004800000 */
[----:B------:R-:W-:Y:S02]  /*5620*/  ISETP.GT.U32.AND P1, PT, R43, R2, PT ;  /* 0x000000022b00720c */ /* 0x000fe40003f24070 */
[----:B------:R-:W-:Y:S02]  /*5630*/  ISETP.GT.U32.AND.EX P3, PT, R130, RZ, PT, P3 ;  /* 0x000000ff8200720c */ /* 0x000fe40003f64130 */
[----:B------:R-:W-:-:S02]  /*5640*/  ISETP.GT.U32.AND.EX P4, PT, R66, RZ, PT, P4 ;  /* 0x000000ff4200720c */ /* 0x000fc40003f84140 */
[----:B------:R-:W-:Y:S01]  /*5650*/  ISETP.GT.U32.AND P5, PT, R41, R2, PT ;  /* 0x000000022900720c */ /* 0x000fe20003fa4070 */
[----:B--2---:R-:W-:-:S12]  /*5660*/  @!P6 BRA `(.L_x_17) ;  /* 0x00000044007ce947 */ /* 0x004fd80003800000 */
.L_x_25:
[----:B------:R-:W-:Y:S01]  /*5670*/  FMUL R15, R15, UR36 ;  /* 0x000000240f0f7c20 */ /* 0x000fe20008400000 */
[----:B-1----:R-:W-:Y:S01]  /*5680*/  USHF.R.S32.HI UR6, URZ, 0x1f, UR29 ;  /* 0x0000001fff067899 */ /* 0x002fe2000801141d */
[----:B------:R-:W-:Y:S01]  /*5690*/  FSEL R63, R14, -INF , !P4 ;  /* 0xff8000000e3f7808 */ /* 0x000fe20006000000 */
[----:B------:R-:W-:Y:S01]  /*56a0*/  IMAD.IADD R49, R36, 0x1, R37 ;  /* 0x0000000124317824 */ /* 0x000fe200078e0225 */
[----:B------:R-:W-:Y:S02]  /*56b0*/  IADD3 R6, P4, PT, R110, UR29, RZ ;  /* 0x0000001d6e067c10 */ /* 0x000fe4000ff9e0ff */
[----:B------:R-:W-:Y:S02]  /*56c0*/  SEL R9, RZ, 0x1, !P2 ;  /* 0x00000001ff097807 */ /* 0x000fe40005000000 */
[----:B------:R-:W-:Y:S02]  /*56d0*/  FSEL R66, R15, -INF , !P3 ;  /* 0xff8000000f427808 */ /* 0x000fe40005800000 */
[----:B------:R-:W-:Y:S01]  /*56e0*/  IADD3 R8, P3, PT, R106, UR29, RZ ;  /* 0x0000001d6a087c10 */ /* 0x000fe2000ff7e0ff */
[----:B------:R-:W-:Y:S01]  /*56f0*/  IMAD.IADD R43, R9, 0x1, R38 ;  /* 0x00000001092b7824 */ /* 0x000fe200078e0226 */
[----:B------:R-:W-:-:S02]  /*5700*/  IADD3.X R7, PT, PT, R111, UR6, RZ, P4, !PT ;  /* 0x000000066f077c10 */ /* 0x000fc4000a7fe4ff */
[----:B------:R-:W-:Y:S02]  /*5710*/  IADD3 R10, P4, PT, R102, UR29, RZ ;  /* 0x0000001d660a7c10 */ /* 0x000fe4000ff9e0ff */
[----:B------:R-:W-:Y:S02]  /*5720*/  IADD3.X R9, PT, PT, R107, UR6, RZ, P3, !PT ;  /* 0x000000066b097c10 */ /* 0x000fe40009ffe4ff */
[----:B------:R-:W-:Y:S02]  /*5730*/  IADD3 R12, P3, PT, R98, UR29, RZ ;  /* 0x0000001d620c7c10 */ /* 0x000fe4000ff7e0ff */
[----:B------:R-:W-:Y:S02]  /*5740*/  IADD3.X R11, PT, PT, R103, UR6, RZ, P4, !PT ;  /* 0x00000006670b7c10 */ /* 0x000fe4000a7fe4ff */
[----:B------:R-:W-:Y:S02]  /*5750*/  IADD3 R14, P4, PT, R94, UR29, RZ ;  /* 0x0000001d5e0e7c10 */ /* 0x000fe4000ff9e0ff */
[----:B------:R-:W-:Y:S01]  /*5760*/  IADD3.X R13, PT, PT, R99, UR6, RZ, P3, !PT ;  /* 0x00000006630d7c10 */ /* 0x000fe20009ffe4ff */
[----:B------:R0:W2:Y:S01]  /*5770*/  LDG.E.U8 R10, desc[UR22][R10.64] ;  /* 0x000000160a0a7981 */ /* 0x0000a2000c1e1100 */
[----:B------:R-:W-:-:S02]  /*5780*/  IADD3 R36, P3, PT, R90, UR29, RZ ;  /* 0x0000001d5a247c10 */ /* 0x000fc4000ff7e0ff */
[----:B------:R-:W-:Y:S01]  /*5790*/  IADD3.X R15, PT, PT, R95, UR6, RZ, P4, !PT ;  /* 0x000000065f0f7c10 */ /* 0x000fe2000a7fe4ff */
[----:B------:R-:W3:Y:S01]  /*57a0*/  LDG.E.U8 R12, desc[UR22][R12.64] ;  /* 0x000000160c0c7981 */ /* 0x000ee2000c1e1100 */
[----:B------:R-:W-:Y:S02]  /*57b0*/  LOP3.LUT R44, R44, 0x3, RZ, 0xc0, !PT ;  /* 0x000000032c2c7812 */ /* 0x000fe400078ec0ff */
[----:B------:R-:W-:Y:S01]  /*57c0*/  IADD3 R38, P4, PT, R86, UR29, RZ ;  /* 0x0000001d56267c10 */ /* 0x000fe2000ff9e0ff */
[----:B------:R-:W4:Y:S01]  /*57d0*/  LDG.E.U8 R14, desc[UR22][R14.64] ;  /* 0x000000160e0e7981 */ /* 0x000f22000c1e1100 */
[----:B------:R-:W-:Y:S02]  /*57e0*/  IADD3.X R37, PT, PT, R91, UR6, RZ, P3, !PT ;  /* 0x000000065b257c10 */ /* 0x000fe40009ffe4ff */
[----:B------:R-:W-:Y:S02]  /*57f0*/  IADD3 R40, P3, PT, R82, UR29, RZ ;  /* 0x0000001d52287c10 */ /* 0x000fe4000ff7e0ff */
[----:B------:R-:W-:Y:S01]  /*5800*/  IADD3 R130, PT, PT, R44, R39, R42 ;  /* 0x000000272c827210 */ /* 0x000fe20007ffe02a */
[----:B------:R-:W5:Y:S01]  /*5810*/  LDG.E.U8 R36, desc[UR22][R36.64] ;  /* 0x0000001624247981 */ /* 0x000f62000c1e1100 */
[----:B------:R-:W-:-:S02]  /*5820*/  IADD3.X R39, PT, PT, R87, UR6, RZ, P4, !PT ;  /* 0x0000000657277c10 */ /* 0x000fc4000a7fe4ff */
[----:B------:R-:W-:Y:S01]  /*5830*/  LOP3.LUT R47, R43, 0x3, RZ, 0xc0, !PT ;  /* 0x000000032b2f7812 */ /* 0x000fe200078ec0ff */
[----:B------:R-:W-:Y:S01]  /*5840*/  IMAD.SHL.U32 R130, R130, 0x100, RZ ;  /* 0x0000010082827824 */ /* 0x000fe200078e00ff */
[----:B------:R-:W-:Y:S01]  /*5850*/  IADD3 R42, P4, PT, R108, UR29, RZ ;  /* 0x0000001d6c2a7c10 */ /* 0x000fe2000ff9e0ff */
[----:B------:R-:W2:Y:S01]  /*5860*/  LDG.E.U8 R38, desc[UR22][R38.64] ;  /* 0x0000001626267981 */ /* 0x000ea2000c1e1100 */
[----:B------:R-:W-:Y:S02]  /*5870*/  IADD3.X R41, PT, PT, R83, UR6, RZ, P3, !PT ;  /* 0x0000000653297c10 */ /* 0x000fe40009ffe4ff */
[----:B------:R-:W-:Y:S02]  /*5880*/  IADD3 R44, P3, PT, R104, UR29, RZ ;  /* 0x0000001d682c7c10 */ /* 0x000fe4000ff7e0ff */
[----:B------:R-:W-:Y:S01]  /*5890*/  IADD3 R131, PT, PT, R47, R48, R45 ;  /* 0x000000302f837210 */ /* 0x000fe20007ffe02d */
[----:B------:R-:W2:Y:S01]  /*58a0*/  LDG.E.U8 R40, desc[UR22][R40.64] ;  /* 0x0000001628287981 */ /* 0x000ea2000c1e1100 */
[----:B------:R-:W-:-:S02]  /*58b0*/  LOP3.LUT R132, R49, 0x3, RZ, 0xc0, !PT ;  /* 0x0000000331847812 */ /* 0x000fc400078ec0ff */
[----:B------:R-:W-:Y:S02]  /*58c0*/  IADD3.X R43, PT, PT, R109, UR6, RZ, P4, !PT ;  /* 0x000000066d2b7c10 */ /* 0x000fe4000a7fe4ff */
[----:B------:R-:W-:Y:S02]  /*58d0*/  IADD3 R46, P4, PT, R100, UR29, RZ ;  /* 0x0000001d642e7c10 */ /* 0x000fe4000ff9e0ff */
[----:B------:R-:W-:Y:S01]  /*58e0*/  IADD3.X R45, PT, PT, R105, UR6, RZ, P3, !PT ;  /* 0x00000006692d7c10 */ /* 0x000fe20009ffe4ff */
[----:B------:R-:W2:Y:S01]  /*58f0*/  LDG.E.U8 R42, desc[UR22][R42.64] ;  /* 0x000000162a2a7981 */ /* 0x000ea2000c1e1100 */
[----:B------:R-:W-:Y:S02]  /*5900*/  IADD3 R132, PT, PT, R132, R65, R52 ;  /* 0x0000004184847210 */ /* 0x000fe40007ffe034 */
[----:B------:R-:W-:Y:S01]  /*5910*/  LOP3.LUT R133, R133, 0x3, RZ, 0xc0, !PT ;  /* 0x0000000385857812 */ /* 0x000fe200078ec0ff */
[----:B------:R-:W2:Y:S01]  /*5920*/  LDG.E.U8 R44, desc[UR22][R44.64] ;  /* 0x000000162c2c7981 */ /* 0x000ea2000c1e1100 */
[----:B------:R-:W-:-:S02]  /*5930*/  LOP3.LUT R131, R131, 0xf, RZ, 0xc0, !PT ;  /* 0x0000000f83837812 */ /* 0x000fc400078ec0ff */
[----:B------:R-:W-:Y:S02]  /*5940*/  IADD3 R48, P3, PT, R96, UR29, RZ ;  /* 0x0000001d60307c10 */ /* 0x000fe4000ff7e0ff */
[----:B------:R-:W-:Y:S01]  /*5950*/  IADD3.X R47, PT, PT, R101, UR6, RZ, P4, !PT ;  /* 0x00000006652f7c10 */ /* 0x000fe2000a7fe4ff */
[----:B------:R-:W-:Y:S01]  /*5960*/  IMAD R131, R132, 0x10, R131 ;  /* 0x0000001084837824 */ /* 0x000fe200078e0283 */
[----:B------:R-:W-:Y:S02]  /*5970*/  IADD3 R50, P4, PT, R92, UR29, RZ ;  /* 0x0000001d5c327c10 */ /* 0x000fe4000ff9e0ff */
[----:B------:R-:W-:Y:S01]  /*5980*/  IADD3 R133, PT, PT, R133, R53, R58 ;  /* 0x0000003585857210 */ /* 0x000fe20007ffe03a */
[----:B------:R-:W2:Y:S01]  /*5990*/  LDG.E.U8 R46, desc[UR22][R46.64] ;  /* 0x000000162e2e7981 */ /* 0x000ea2000c1e1100 */
[----:B------:R-:W-:Y:S02]  /*59a0*/  IADD3.X R49, PT, PT, R97, UR6, RZ, P3, !PT ;  /* 0x0000000661317c10 */ /* 0x000fe40009ffe4ff */
[----:B------:R-:W-:-:S02]  /*59b0*/  LOP3.LUT R58, R130, 0xf00, RZ, 0xe2, !PT ;  /* 0x00000f00823a7812 */ /* 0x000fc400078ee2ff */
[-C--:B------:R-:W-:Y:S01]  /*59c0*/  ISETP.GT.U32.AND P3, PT, R51, R2.reuse, PT ;  /* 0x000000023300720c */ /* 0x080fe20003f64070 */
[----:B------:R-:W2:Y:S01]  /*59d0*/  LDG.E.U8 R48, desc[UR22][R48.64] ;  /* 0x0000001630307981 */ /* 0x000ea2000c1e1100 */
[----:B------:R-:W-:Y:S01]  /*59e0*/  IADD3.X R51, PT, PT, R93, UR6, RZ, P4, !PT ;  /* 0x000000065d337c10 */ /* 0x000fe2000a7fe4ff */
[----:B------:R-:W-:Y:S01]  /*59f0*/  IMAD R58, R133, 0x1000, R58 ;  /* 0x00001000853a7824 */ /* 0x000fe200078e023a */
[----:B------:R-:W-:Y:S02]  /*5a00*/  IADD3 R52, P4, PT, R88, UR29, RZ ;  /* 0x0000001d58347c10 */ /* 0x000fe4000ff9e0ff */
[----:B------:R-:W-:Y:S01]  /*5a10*/  LOP3.LUT R131, R131, 0xff, RZ, 0xc0, !PT ;  /* 0x000000ff83837812 */ /* 0x000fe200078ec0ff */
[----:B------:R-:W2:Y:S01]  /*5a20*/  LDG.E.U8 R50, desc[UR22][R50.64] ;  /* 0x0000001632327981 */ /* 0x000ea2000c1e1100 */
[----:B------:R-:W-:Y:S02]  /*5a30*/  IADD3.X R53, PT, PT, R89, UR6, RZ, P4, !PT ;  /* 0x0000000659357c10 */ /* 0x000fe4000a7fe4ff */
[----:B------:R-:W-:Y:S01]  /*5a40*/  ISETP.GT.U32.AND P4, PT, R55, R2, PT ;  /* 0x000000023700720c */ /* 0x000fe20003f84070 */
[----:B------:R-:W-:Y:S01]  /*5a50*/  IMAD.IADD R55, R58, 0x1, R131 ;  /* 0x000000013a377824 */ /* 0x000fe200078e0283 */
[----:B------:R-:W-:Y:S01]  /*5a60*/  ISETP.GT.U32.AND.EX P3, PT, R128, RZ, PT, P3 ;  /* 0x000000ff8000720c */ /* 0x000fe20003f64130 */
[----:B------:R-:W2:Y:S01]  /*5a70*/  LDG.E.U8 R58, desc[UR22][R6.64] ;  /* 0x00000016063a7981 */ /* 0x000ea2000c1e1100 */
[----:B0-----:R-:W-:Y:S01]  /*5a80*/  FMUL R11, R16, UR36 ;  /* 0x00000024100b7c20 */ /* 0x001fe20008400000 */
[----:B------:R-:W-:-:S02]  /*5a90*/  ISETP.GT.U32.AND.EX P4, PT, R129, RZ, PT, P4 ;  /* 0x000000ff8100720c */ /* 0x000fc40003f84140 */
[----:B------:R0:W2:Y:S01]  /*5aa0*/  LDG.E.U8 R128, desc[UR22][R8.64] ;  /* 0x0000001608807981 */ /* 0x0000a2000c1e1100 */
[----:B------:R-:W-:Y:S02]  /*5ab0*/  ISETP.GT.U32.AND.EX P5, PT, R79, RZ, PT, P5 ;  /* 0x000000ff4f00720c */ /* 0x000fe40003fa4150 */
[----:B------:R-:W-:Y:S01]  /*5ac0*/  ISETP.GT.U32.AND.EX P1, PT, R67, RZ, PT, P1 ;  /* 0x000000ff4300720c */ /* 0x000fe20003f24110 */
[----:B------:R-:W2:Y:S01]  /*5ad0*/  LDG.E.U8 R52, desc[UR22][R52.64] ;  /* 0x0000001634347981 */ /* 0x000ea2000c1e1100 */
[----:B------:R-:W-:Y:S01]  /*5ae0*/  FMUL R16, R17, UR36 ;  /* 0x0000002411107c20 */ /* 0x000fe20008400000 */
[----:B------:R-:W-:Y:S02]  /*5af0*/  LOP3.LUT R55, R55, 0xffff, RZ, 0xc0, !PT ;  /* 0x0000ffff37377812 */ /* 0x000fe400078ec0ff */
[----:B------:R-:W-:Y:S02]  /*5b00*/  FSEL R11, R11, -INF , !P4 ;  /* 0xff8000000b0b7808 */ /* 0x000fe40006000000 */
[----:B0-----:R-:W-:-:S02]  /*5b10*/  IADD3 R8, P4, PT, R84, UR29, RZ ;  /* 0x0000001d54087c10 */ /* 0x001fc4000ff9e0ff */
[--C-:B------:R-:W-:Y:S02]  /*5b20*/  SHF.R.U32.HI R7, RZ, 0xf, R55.reuse ;  /* 0x0000000fff077819 */ /* 0x100fe40000011637 */
[----:B------:R-:W-:Y:S02]  /*5b30*/  FSEL R16, R16, -INF , !P3 ;  /* 0xff80000010107808 */ /* 0x000fe40005800000 */
[----:B------:R-:W-:Y:S02]  /*5b40*/  IADD3 R6, P3, PT, R80, UR29, RZ ;  /* 0x0000001d50067c10 */ /* 0x000fe4000ff7e0ff */
[----:B------:R-:W-:Y:S02]  /*5b50*/  IADD3.X R9, PT, PT, R85, UR6, RZ, P4, !PT ;  /* 0x0000000655097c10 */ /* 0x000fe4000a7fe4ff */
[----:B------:R-:W-:Y:S02]  /*5b60*/  LOP3.LUT P4, RZ, R7, 0x1, RZ, 0xc0, !PT ;  /* 0x0000000107ff7812 */ /* 0x000fe4000788c0ff */
[----:B------:R-:W-:Y:S01]  /*5b70*/  IADD3.X R7, PT, PT, R81, UR6, RZ, P3, !PT ;  /* 0x0000000651077c10 */ /* 0x000fe20009ffe4ff */
[----:B------:R0:W2:Y:S04]  /*5b80*/  LDG.E.U8 R164, desc[UR22][R8.64] ;  /* 0x0000001608a47981 */ /* 0x0000a8000c1e1100 */
[----:B------:R1:W2:Y:S01]  /*5b90*/  LDG.E.U8 R163, desc[UR22][R6.64] ;  /* 0x0000001606a37981 */ /* 0x0002a2000c1e1100 */
[----:B------:R-:W-:Y:S01]  /*5ba0*/  FMUL R13, R18, UR36 ;  /* 0x00000024120d7c20 */ /* 0x000fe20008400000 */
[----:B------:R-:W-:Y:S01]  /*5bb0*/  SHF.R.U32.HI R15, RZ, 0xe, R55 ;  /* 0x0000000eff0f7819 */ /* 0x000fe20000011637 */
[----:B------:R-:W-:-:S03]  /*5bc0*/  FMUL R21, R21, UR36 ;  /* 0x0000002415157c20 */ /* 0x000fc60008400000 */
[----:B------:R-:W-:Y:S02]  /*5bd0*/  FSEL R13, R13, -INF , !P5 ;  /* 0xff8000000d0d7808 */ /* 0x000fe40006800000 */
[----:B------:R-:W-:-:S04]  /*5be0*/  LOP3.LUT P5, RZ, R15, 0x1, RZ, 0xc0, !PT ;  /* 0x000000010fff7812 */ /* 0x000fc800078ac0ff */
[----:B0-----:R-:W-:Y:S02]  /*5bf0*/  FSEL R8, R21, -INF , !P5 ;  /* 0xff80000015087808 */ /* 0x001fe40006800000 */
[----:B------:R-:W-:Y:S01]  /*5c00*/  ISETP.GT.U32.AND P5, PT, R75, R2, PT ;  /* 0x000000024b00720c */ /* 0x000fe20003fa4070 */
[----:B------:R-:W-:Y:S01]  /*5c10*/  FMUL R130, R4, UR36 ;  /* 0x0000002404827c20 */ /* 0x000fe20008400000 */
[--C-:B------:R-:W-:Y:S02]  /*5c20*/  SHF.R.U32.HI R17, RZ, 0xd, R55.reuse ;  /* 0x0000000dff117819 */ /* 0x100fe40000011637 */
[----:B------:R-:W-:Y:S01]  /*5c30*/  ISETP.GT.U32.AND.EX P5, PT, R74, RZ, PT, P5 ;  /* 0x000000ff4a00720c */ /* 0x000fe20003fa4150 */
[----:B------:R-:W-:Y:S01]  /*5c40*/  FMUL R22, R22, UR36 ;  /* 0x0000002416167c20 */ /* 0x000fe20008400000 */
[----:B------:R-:W-:Y:S01]  /*5c50*/  LOP3.LUT P3, RZ, R17, 0x1, RZ, 0xc0, !PT ;  /* 0x0000000111ff7812 */ /* 0x000fe2000786c0ff */
[----:B------:R-:W-:Y:S01]  /*5c60*/  FMUL R18, R19, UR36 ;  /* 0x0000002413127c20 */ /* 0x000fe20008400000 */
[----:B-1----:R-:W-:-:S02]  /*5c70*/  SHF.R.U32.HI R6, RZ, 0xa, R55 ;  /* 0x0000000aff067819 */ /* 0x002fc40000011637 */
[----:B------:R-:W-:Y:S02]  /*5c80*/  FSEL R130, R130, -INF , !P5 ;  /* 0xff80000082827808 */ /* 0x000fe40006800000 */
[----:B------:R-:W-:Y:S02]  /*5c90*/  SHF.R.U32.HI R17, RZ, 0xc, R55 ;  /* 0x0000000cff117819 */ /* 0x000fe40000011637 */
[----:B------:R-:W-:Y:S02]  /*5ca0*/  FSEL R4, R22, -INF , !P3 ;  /* 0xff80000016047808 */ /* 0x000fe40005800000 */
[----:B------:R-:W-:Y:S01]  /*5cb0*/  LOP3.LUT P3, RZ, R6, 0x1, RZ, 0xc0, !PT ;  /* 0x0000000106ff7812 */ /* 0x000fe2000786c0ff */
[----:B------:R-:W-:Y:S01]  /*5cc0*/  FMUL R6, R23, UR36 ;  /* 0x0000002417067c20 */ /* 0x000fe20008400000 */
[----:B------:R-:W-:Y:S02]  /*5cd0*/  FMNMX3 R9, R130, R54, R5, !PT ;  /* 0x0000003682097276 */ /* 0x000fe40007800005 */
[----:B------:R-:W-:Y:S01]  /*5ce0*/  FSEL R18, R18, -INF , !P1 ;  /* 0xff80000012127808 */ /* 0x000fe20004800000 */
[----:B------:R-:W-:Y:S01]  /*5cf0*/  FMUL R15, R20, UR36 ;  /* 0x00000024140f7c20 */ /* 0x000fe20008400000 */
[----:B------:R-:W-:-:S02]  /*5d00*/  LOP3.LUT P1, RZ, R17, 0x1, RZ, 0xc0, !PT ;  /* 0x0000000111ff7812 */ /* 0x000fc4000782c0ff */
[--C-:B------:R-:W-:Y:S02]  /*5d10*/  SHF.R.U32.HI R7, RZ, 0x9, R55.reuse ;  /* 0x00000009ff077819 */ /* 0x100fe40000011637 */
[----:B------:R-:W-:Y:S02]  /*5d20*/  SHF.R.U32.HI R17, RZ, 0x8, R55 ;  /* 0x00000008ff117819 */ /* 0x000fe40000011637 */
[----:B------:R-:W-:Y:S02]  /*5d30*/  FMNMX3 R9, R9, R56, R57, !PT ;  /* 0x0000003809097276 */ /* 0x000fe40007800039 */
[----:B------:R-:W-:Y:S02]  /*5d40*/  SHF.R.U32.HI R19, RZ, 0xb, R55 ;  /* 0x0000000bff137819 */ /* 0x000fe40000011637 */
[----:B------:R-:W-:Y:S02]  /*5d50*/  FSEL R6, R6, -INF , !P1 ;  /* 0xff80000006067808 */ /* 0x000fe40004800000 */
[----:B------:R-:W-:Y:S01]  /*5d60*/  LOP3.LUT P5, RZ, R7, 0x1, RZ, 0xc0, !PT ;  /* 0x0000000107ff7812 */ /* 0x000fe200078ac0ff */
[----:B------:R-:W-:Y:S01]  /*5d70*/  FMUL R7, R24, UR36 ;  /* 0x0000002418077c20 */ /* 0x000fe20008400000 */
[----:B------:R-:W-:-:S02]  /*5d80*/  LOP3.LUT P1, RZ, R17, 0x1, RZ, 0xc0, !PT ;  /* 0x0000000111ff7812 */ /* 0x000fc4000782c0ff */
[----:B------:R-:W-:Y:S02]  /*5d90*/  FSEL R15, R15, -INF , !P4 ;  /* 0xff8000000f0f7808 */ /* 0x000fe40006000000 */
[----:B------:R-:W-:Y:S02]  /*5da0*/  FMNMX3 R17, R9, R60, R59, !PT ;  /* 0x0000003c09117276 */ /* 0x000fe4000780003b */
[----:B------:R-:W-:Y:S02]  /*5db0*/  LOP3.LUT P4, RZ, R19, 0x1, RZ, 0xc0, !PT ;  /* 0x0000000113ff7812 */ /* 0x000fe4000788c0ff */
[----:B------:R-:W-:Y:S01]  /*5dc0*/  SHF.R.U32.HI R19, RZ, 0x7, R55 ;  /* 0x00000007ff137819 */ /* 0x000fe20000011637 */
[----:B------:R-:W-:Y:S01]  /*5dd0*/  FMUL R9, R25, UR36 ;  /* 0x0000002419097c20 */ /* 0x000fe20008400000 */
[----:B------:R-:W-:Y:S02]  /*5de0*/  FMNMX3 R17, R17, R62, R61, !PT ;  /* 0x0000003e11117276 */ /* 0x000fe4000780003d */
[----:B------:R-:W-:-:S02]  /*5df0*/  FSEL R7, R7, -INF , !P4 ;  /* 0xff80000007077808 */ /* 0x000fc40006000000 */
[----:B------:R-:W-:Y:S02]  /*5e00*/  LOP3.LUT P4, RZ, R19, 0x1, RZ, 0xc0, !PT ;  /* 0x0000000113ff7812 */ /* 0x000fe4000788c0ff */
[----:B------:R-:W-:Y:S02]  /*5e10*/  SHF.R.U32.HI R19, RZ, 0x6, R55 ;  /* 0x00000006ff137819 */ /* 0x000fe40000011637 */
[----:B------:R-:W-:Y:S02]  /*5e20*/  FMNMX3 R17, R17, R64, R63, !PT ;  /* 0x0000004011117276 */ /* 0x000fe4000780003f */
[----:B------:R-:W-:Y:S01]  /*5e30*/  FSEL R9, R9, -INF , !P3 ;  /* 0xff80000009097808 */ /* 0x000fe20005800000 */
[----:B------:R-:W-:Y:S01]  /*5e40*/  FMUL R20, R26, UR36 ;  /* 0x000000241a147c20 */ /* 0x000fe20008400000 */
[----:B------:R-:W-:Y:S02]  /*5e50*/  LOP3.LUT P3, RZ, R19, 0x1, RZ, 0xc0, !PT ;  /* 0x0000000113ff7812 */ /* 0x000fe4000786c0ff */
[----:B------:R-:W-:-:S02]  /*5e60*/  FMNMX3 R19, R17, R66, R11, !PT ;  /* 0x0000004211137276 */ /* 0x000fc4000780000b */
[----:B------:R-:W-:Y:S01]  /*5e70*/  SHF.R.U32.HI R21, RZ, 0x5, R55 ;  /* 0x00000005ff157819 */ /* 0x000fe20000011637 */
[----:B------:R-:W-:Y:S01]  /*5e80*/  FMUL R22, R27, UR36 ;  /* 0x000000241b167c20 */ /* 0x000fe20008400000 */
[----:B------:R-:W-:Y:S02]  /*5e90*/  FMNMX3 R19, R19, R16, R13, !PT ;  /* 0x0000001013137276 */ /* 0x000fe4000780000d */
[----:B------:R-:W-:Y:S02]  /*5ea0*/  FSEL R20, R20, -INF , !P5 ;  /* 0xff80000014147808 */ /* 0x000fe40006800000 */
[----:B------:R-:W-:Y:S01]  /*5eb0*/  LOP3.LUT P5, RZ, R21, 0x1, RZ, 0xc0, !PT ;  /* 0x0000000115ff7812 */ /* 0x000fe200078ac0ff */
[----:B------:R-:W-:Y:S01]  /*5ec0*/  FMUL R17, R28, UR36 ;  /* 0x000000241c117c20 */ /* 0x000fe20008400000 */
[----:B------:R-:W-:Y:S02]  /*5ed0*/  SHF.R.U32.HI R21, RZ, 0x4, R55 ;  /* 0x00000004ff157819 */ /* 0x000fe40000011637 */
[----:B------:R-:W-:-:S02]  /*5ee0*/  FMNMX3 R19, R19, R18, R15, !PT ;  /* 0x0000001213137276 */ /* 0x000fc4000780000f */
[----:B------:R-:W-:Y:S02]  /*5ef0*/  SHF.R.U32.HI R23, RZ, 0x3, R55 ;  /* 0x00000003ff177819 */ /* 0x000fe40000011637 */
[----:B------:R-:W-:Y:S02]  /*5f00*/  FSEL R22, R22, -INF , !P1 ;  /* 0xff80000016167808 */ /* 0x000fe40004800000 */
[----:B------:R-:W-:Y:S01]  /*5f10*/  LOP3.LUT P1, RZ, R21, 0x1, RZ, 0xc0, !PT ;  /* 0x0000000115ff7812 */ /* 0x000fe2000782c0ff */
[----:B------:R-:W-:Y:S01]  /*5f20*/  FMUL R24, R29, UR36 ;  /* 0x000000241d187c20 */ /* 0x000fe20008400000 */
[----:B------:R-:W-:Y:S02]  /*5f30*/  FMNMX3 R21, R19, R8, R4, !PT ;  /* 0x0000000813157276 */ /* 0x000fe40007800004 */
[----:B------:R-:W-:Y:S02]  /*5f40*/  FSEL R17, R17, -INF , !P4 ;  /* 0xff80000011117808 */ /* 0x000fe40006000000 */
[----:B------:R-:W-:-:S02]  /*5f50*/  LOP3.LUT P4, RZ, R23, 0x1, RZ, 0xc0, !PT ;  /* 0x0000000117ff7812 */ /* 0x000fc4000788c0ff */
[----:B------:R-:W-:Y:S02]  /*5f60*/  SHF.R.U32.HI R23, RZ, 0x2, R55 ;  /* 0x00000002ff177819 */ /* 0x000fe40000011637 */
[----:B------:R-:W-:Y:S01]  /*5f70*/  FMNMX3 R21, R21, R6, R7, !PT ;  /* 0x0000000615157276 */ /* 0x000fe20007800007 */
[----:B------:R-:W-:Y:S01]  /*5f80*/  FMUL R19, R30, UR36 ;  /* 0x000000241e137c20 */ /* 0x000fe20008400000 */
[----:B------:R-:W-:Y:S02]  /*5f90*/  FSEL R24, R24, -INF , !P3 ;  /* 0xff80000018187808 */ /* 0x000fe40005800000 */
[----:B------:R-:W-:Y:S02]  /*5fa0*/  LOP3.LUT P3, RZ, R23, 0x1, RZ, 0xc0, !PT ;  /* 0x0000000117ff7812 */ /* 0x000fe4000786c0ff */
[----:B------:R-:W-:Y:S01]  /*5fb0*/  FMNMX3 R23, R21, R9, R20, !PT ;  /* 0x0000000915177276 */ /* 0x000fe20007800014 */
[----:B------:R-:W-:Y:S01]  /*5fc0*/  FMUL R21, R31, UR36 ;  /* 0x000000241f157c20 */ /* 0x000fe20008400000 */
[----:B------:R-:W-:Y:S01]  /*5fd0*/  FMUL R26, R32, UR36 ;  /* 0x00000024201a7c20 */ /* 0x000fe20008400000 */
[----:B------:R-:W-:-:S02]  /*5fe0*/  SHF.R.U32.HI R55, RZ, 0x1, R55 ;  /* 0x00000001ff377819 */ /* 0x000fc40000011637 */
[----:B------:R-:W-:Y:S02]  /*5ff0*/  FSEL R19, R19, -INF , !P5 ;  /* 0xff80000013137808 */ /* 0x000fe40006800000 */
[----:B------:R-:W-:Y:S01]  /*6000*/  FMNMX3 R25, R23, R22, R17, !PT ;  /* 0x0000001617197276 */ /* 0x000fe20007800011 */
[----:B------:R-:W-:Y:S01]  /*6010*/  FMUL R28, R33, UR36 ;  /* 0x00000024211c7c20 */ /* 0x000fe20008400000 */
[----:B------:R-:W-:Y:S01]  /*6020*/  FMUL R23, R34, UR36 ;  /* 0x0000002422177c20 */ /* 0x000fe20008400000 */
[----:B------:R-:W-:Y:S02]  /*6030*/  LOP3.LUT P5, RZ, R55, 0x1, RZ, 0xc0, !PT ;  /* 0x0000000137ff7812 */ /* 0x000fe400078ac0ff */
[----:B------:R-:W-:Y:S02]  /*6040*/  FSEL R21, R21, -INF , !P1 ;  /* 0xff80000015157808 */ /* 0x000fe40004800000 */
[----:B------:R-:W-:Y:S02]  /*6050*/  FSEL R26, R26, -INF , !P4 ;  /* 0xff8000001a1a7808 */ /* 0x000fe40006000000 */
[----:B------:R-:W-:Y:S01]  /*6060*/  FMNMX3 R27, R25, R24, R19, !PT ;  /* 0x00000018191b7276 */ /* 0x000fe20007800013 */
[----:B------:R-:W-:Y:S01]  /*6070*/  FMUL R25, R35, UR36 ;  /* 0x0000002423197c20 */ /* 0x000fe20008400000 */
[----:B------:R-:W-:-:S02]  /*6080*/  FSEL R28, R28, -INF , !P3 ;  /* 0xff8000001c1c7808 */ /* 0x000fc40005800000 */
[----:B------:R-:W-:Y:S02]  /*6090*/  FSEL R23, R23, -INF , !P5 ;  /* 0xff80000017177808 */ /* 0x000fe40006800000 */
[----:B------:R-:W-:Y:S02]  /*60a0*/  FMNMX3 R27, R27, R21, R26, !PT ;  /* 0x000000151b1b7276 */ /* 0x000fe4000780001a */
[----:B------:R-:W-:Y:S02]  /*60b0*/  FSEL R25, R25, -INF , !P2 ;  /* 0xff80000019197808 */ /* 0x000fe40005000000 */
[----:B------:R-:W-:-:S04]  /*60c0*/  FMNMX3 R27, R27, R28, R23, !PT ;  /* 0x0000001c1b1b7276 */ /* 0x000fc80007800017 */
[----:B------:R-:W-:-:S05]  /*60d0*/  FMNMX3 R157, R27, R25, R134, !PT ;  /* 0x000000191b9d7276 */ /* 0x000fca0007800086 */
[--C-:B------:R-:W-:Y:S01]  /*60e0*/  FADD R130, R130, -R157.reuse ;  /* 0x8000009d82827221 */ /* 0x100fe20000000000 */
[--C-:B------:R-:W-:Y:S01]  /*60f0*/  FADD R54, R54, -R157.reuse ;  /* 0x8000009d36367221 */ /* 0x100fe20000000000 */
[--C-:B------:R-:W-:Y:S02]  /*6100*/  FADD R5, R5, -R157.reuse ;  /* 0x8000009d05057221 */ /* 0x100fe40000000000 */
[----:B------:R-:W-:Y:S01]  /*6110*/  FMUL R27, R130, 1.4426950216293334961 ;  /* 0x3fb8aa3b821b7820 */ /* 0x000fe20000400000 */
[----:B------:R-:W-:Y:S01]  /*6120*/  FMUL R30, R54, 1.4426950216293334961 ;  /* 0x3fb8aa3b361e7820 */ /* 0x000fe20000400000 */
[----:B------:R-:W-:Y:S01]  /*6130*/  FMUL R5, R5, 1.4426950216293334961 ;  /* 0x3fb8aa3b05057820 */ /* 0x000fe20000400000 */
[--C-:B------:R-:W-:Y:S01]  /*6140*/  FADD R56, R56, -R157.reuse ;  /* 0x8000009d38387221 */ /* 0x100fe20000000000 */
[--C-:B------:R-:W-:Y:S02]  /*6150*/  FADD R4, R4, -R157.reuse ;  /* 0x8000009d04047221 */ /* 0x100fe40000000000 */
[----:B------:R-:W-:Y:S01]  /*6160*/  MUFU.EX2 R27, R27 ;  /* 0x0000001b001b7308 */ /* 0x000fe20000000800 */
[----:B------:R-:W-:Y:S01]  /*6170*/  FMUL R32, R56, 1.4426950216293334961 ;  /* 0x3fb8aa3b38207820 */ /* 0x000fe20000400000 */
[----:B------:R-:W-:-:S06]  /*6180*/  FADD R57, R57, -R157 ;  /* 0x8000009d39397221 */ /* 0x000fcc0000000000 */
[----:B------:R-:W0:Y:S01]  /*6190*/  MUFU.EX2 R30, R30 ;  /* 0x0000001e001e7308 */ /* 0x000e220000000800 */
[--C-:B------:R-:W-:Y:S01]  /*61a0*/  FADD R60, R60, -R157.reuse ;  /* 0x8000009d3c3c7221 */ /* 0x100fe20000000000 */
[----:B------:R-:W-:Y:S01]  /*61b0*/  FMUL R35, R4, 1.4426950216293334961 ;  /* 0x3fb8aa3b04237820 */ /* 0x000fe20000400000 */
[----:B------:R-:W-:Y:S01]  /*61c0*/  FADD R4, R6, -R157 ;  /* 0x8000009d06047221 */ /* 0x000fe20000000000 */
[----:B------:R-:W-:-:S04]  /*61d0*/  FMUL R57, R57, 1.4426950216293334961 ;  /* 0x3fb8aa3b39397820 */ /* 0x000fc80000400000 */
[----:B------:R-:W1:Y:S01]  /*61e0*/  MUFU.EX2 R5, R5 ;  /* 0x0000000500057308 */ /* 0x000e620000000800 */
[----:B------:R-:W-:Y:S01]  /*61f0*/  FMUL R34, R60, 1.4426950216293334961 ;  /* 0x3fb8aa3b3c227820 */ /* 0x000fe20000400000 */
[--C-:B------:R-:W-:Y:S01]  /*6200*/  FADD R59, R59, -R157.reuse ;  /* 0x8000009d3b3b7221 */ /* 0x100fe20000000000 */
[----:B------:R-:W-:Y:S01]  /*6210*/  FMUL R37, R4, 1.4426950216293334961 ;  /* 0x3fb8aa3b04257820 */ /* 0x000fe20000400000 */
[----:B------:R-:W-:-:S04]  /*6220*/  FADD R15, R15, -R157 ;  /* 0x8000009d0f0f7221 */ /* 0x000fc80000000000 */
[----:B------:R-:W1:Y:S01]  /*6230*/  MUFU.EX2 R32, R32 ;  /* 0x0000002000207308 */ /* 0x000e620000000800 */
[--C-:B------:R-:W-:Y:S01]  /*6240*/  FADD R4, R7, -R157.reuse ;  /* 0x8000009d07047221 */ /* 0x100fe20000000000 */
[----:B------:R-:W-:Y:S01]  /*6250*/  FMUL R29, R59, 1.4426950216293334961 ;  /* 0x3fb8aa3b3b1d7820 */ /* 0x000fe20000400000 */
[----:B------:R-:W-:Y:S01]  /*6260*/  FADD R62, R62, -R157 ;  /* 0x8000009d3e3e7221 */ /* 0x000fe20000000000 */
[----:B------:R-:W-:-:S04]  /*6270*/  FMUL R15, R15, 1.4426950216293334961 ;  /* 0x3fb8aa3b0f0f7820 */ /* 0x000fc80000400000 */
[----:B------:R-:W1:Y:S01]  /*6280*/  MUFU.EX2 R129, R57 ;  /* 0x0000003900817308 */ /* 0x000e620000000800 */
[--C-:B------:R-:W-:Y:S01]  /*6290*/  FADD R8, R8, -R157.reuse ;  /* 0x8000009d08087221 */ /* 0x100fe20000000000 */
[----:B------:R-:W-:Y:S01]  /*62a0*/  FMUL R133, R4, 1.4426950216293334961 ;  /* 0x3fb8aa3b04857820 */ /* 0x000fe20000400000 */
[----:B0-----:R-:W-:Y:S01]  /*62b0*/  FADD R4, R27, R30 ;  /* 0x0000001e1b047221 */ /* 0x001fe20000000000 */
[----:B------:R-:W-:Y:S01]  /*62c0*/  FMUL R54, R62, 1.4426950216293334961 ;  /* 0x3fb8aa3b3e367820 */ /* 0x000fe20000400000 */
[--C-:B------:R-:W-:Y:S01]  /*62d0*/  FADD R11, R11, -R157.reuse ;  /* 0x8000009d0b0b7221 */ /* 0x100fe20000000000 */
[--C-:B------:R-:W-:Y:S02]  /*62e0*/  FADD R13, R13, -R157.reuse ;  /* 0x8000009d0d0d7221 */ /* 0x100fe40000000000 */
[----:B------:R-:W0:Y:S01]  /*62f0*/  MUFU.EX2 R34, R34 ;  /* 0x0000002200227308 */ /* 0x000e220000000800 */
[--C-:B------:R-:W-:Y:S01]  /*6300*/  FADD R61, R61, -R157.reuse ;  /* 0x8000009d3d3d7221 */ /* 0x100fe20000000000 */
[----:B------:R-:W-:Y:S01]  /*6310*/  FMUL R8, R8, 1.4426950216293334961 ;  /* 0x3fb8aa3b08087820 */ /* 0x000fe20000400000 */
[----:B------:R-:W-:Y:S01]  /*6320*/  FADD R64, R64, -R157 ;  /* 0x8000009d40407221 */ /* 0x000fe20000000000 */
[----:B------:R-:W-:Y:S01]  /*6330*/  FMUL R131, R11, 1.4426950216293334961 ;  /* 0x3fb8aa3b0b837820 */ /* 0x000fe20000400000 */
[----:B------:R-:W-:-:S03]  /*6340*/  FMUL R11, R13, 1.4426950216293334961 ;  /* 0x3fb8aa3b0d0b7820 */ /* 0x000fc60000400000 */
[----:B------:R-:W0:Y:S01]  /*6350*/  MUFU.EX2 R29, R29 ;  /* 0x0000001d001d7308 */ /* 0x000e220000000800 */
[----:B------:R-:W-:Y:S01]  /*6360*/  FMUL R61, R61, 1.4426950216293334961 ;  /* 0x3fb8aa3b3d3d7820 */ /* 0x000fe20000400000 */
[----:B------:R-:W-:-:S06]  /*6370*/  FADD R9, R9, -R157 ;  /* 0x8000009d09097221 */ /* 0x000fcc0000000000 */
[----:B------:R1:W-:Y:S01]  /*6380*/  MUFU.EX2 R132, R15 ;  /* 0x0000000f00847308 */ /* 0x0003e20000000800 */
[----:B------:R-:W-:Y:S01]  /*6390*/  FMUL R31, R64, 1.4426950216293334961 ;  /* 0x3fb8aa3b401f7820 */ /* 0x000fe20000400000 */
[----:B------:R-:W-:Y:S01]  /*63a0*/  FADD R63, R63, -R157 ;  /* 0x8000009d3f3f7221 */ /* 0x000fe20000000000 */
[----:B-1----:R-:W-:-:S05]  /*63b0*/  FADD R15, R5, R4 ;  /* 0x00000004050f7221 */ /* 0x002fca0000000000 */
[----:B------:R-:W1:Y:S01]  /*63c0*/  MUFU.EX2 R54, R54 ;  /* 0x0000003600367308 */ /* 0x000e620000000800 */
[----:B------:R-:W-:Y:S01]  /*63d0*/  FMUL R4, R9, 1.4426950216293334961 ;  /* 0x3fb8aa3b09047820 */ /* 0x000fe20000400000 */
[----:B------:R-:W-:-:S06]  /*63e0*/  FMUL R33, R63, 1.4426950216293334961 ;  /* 0x3fb8aa3b3f217820 */ /* 0x000fcc0000400000 */
[----:B------:R0:W-:Y:S01]  /*63f0*/  MUFU.EX2 R13, R8 ;  /* 0x00000008000d7308 */ /* 0x0001e20000000800 */
[----:B------:R-:W-:Y:S01]  /*6400*/  FADD R66, R66, -R157 ;  /* 0x8000009d42427221 */ /* 0x000fe20000000000 */
[----:B0-----:R-:W-:-:S06]  /*6410*/  FADD R8, R32, R15 ;  /* 0x0000000f20087221 */ /* 0x001fcc0000000000 */
[----:B------:R-:W0:Y:S01]  /*6420*/  MUFU.EX2 R130, R61 ;  /* 0x0000003d00827308 */ /* 0x000e220000000800 */
[----:B------:R-:W-:Y:S01]  /*6430*/  FADD R9, R129, R8 ;  /* 0x0000000881097221 */ /* 0x000fe20000000000 */
[----:B------:R-:W-:-:S03]  /*6440*/  FMUL R56, R66, 1.4426950216293334961 ;  /* 0x3fb8aa3b42387820 */ /* 0x000fc60000400000 */
[----:B------:R-:W-:-:S03]  /*6450*/  FADD R8, R34, R9 ;  /* 0x0000000922087221 */ /* 0x000fc60000000000 */
[----:B------:R-:W0:Y:S01]  /*6460*/  MUFU.EX2 R31, R31 ;  /* 0x0000001f001f7308 */ /* 0x000e220000000800 */
[----:B------:R-:W-:Y:S01]  /*6470*/  FADD R16, R16, -R157 ;  /* 0x8000009d10107221 */ /* 0x000fe20000000000 */
[----:B------:R-:W-:-:S06]  /*6480*/  FADD R9, R29, R8 ;  /* 0x000000081d097221 */ /* 0x000fcc0000000000 */
[----:B------:R-:W3:Y:S01]  /*6490*/  MUFU.EX2 R33, R33 ;  /* 0x0000002100217308 */ /* 0x000ee20000000800 */
[----:B-1----:R-:W-:Y:S01]  /*64a0*/  FADD R9, R54, R9 ;  /* 0x0000000936097221 */ /* 0x002fe20000000000 */
[----:B------:R-:W-:-:S06]  /*64b0*/  FMUL R16, R16, 1.4426950216293334961 ;  /* 0x3fb8aa3b10107820 */ /* 0x000fcc0000400000 */
[----:B------:R-:W1:Y:S01]  /*64c0*/  MUFU.EX2 R56, R56 ;  /* 0x0000003800387308 */ /* 0x000e620000000800 */
[----:B0-----:R-:W-:Y:S01]  /*64d0*/  FADD R8, R130, R9 ;  /* 0x0000000982087221 */ /* 0x001fe20000000000 */
[----:B------:R-:W-:-:S06]  /*64e0*/  FADD R18, R18, -R157 ;  /* 0x8000009d12127221 */ /* 0x000fcc0000000000 */
[----:B------:R-:W0:Y:S01]  /*64f0*/  MUFU.EX2 R131, R131 ;  /* 0x0000008300837308 */ /* 0x000e220000000800 */
[----:B------:R-:W-:Y:S01]  /*6500*/  FADD R8, R31, R8 ;  /* 0x000000081f087221 */ /* 0x000fe20000000000 */
[----:B------:R-:W-:-:S06]  /*6510*/  FMUL R18, R18, 1.4426950216293334961 ;  /* 0x3fb8aa3b12127820 */ /* 0x000fcc0000400000 */
[----:B------:R-:W0:Y:S01]  /*6520*/  MUFU.EX2 R16, R16 ;  /* 0x0000001000107308 */ /* 0x000e220000000800 */
[----:B---3--:R-:W-:-:S07]  /*6530*/  FADD R9, R33, R8 ;  /* 0x0000000821097221 */ /* 0x008fce0000000000 */
[----:B------:R-:W3:Y:S01]  /*6540*/  MUFU.EX2 R11, R11 ;  /* 0x0000000b000b7308 */ /* 0x000ee20000000800 */
[----:B-1----:R-:W-:-:S07]  /*6550*/  FADD R8, R56, R9 ;  /* 0x0000000938087221 */ /* 0x002fce0000000000 */
[----:B------:R-:W1:Y:S01]  /*6560*/  MUFU.EX2 R18, R18 ;  /* 0x0000001200127308 */ /* 0x000e620000000800 */
[----:B0-----:R-:W-:Y:S01]  /*6570*/  FADD R9, R131, R8 ;  /* 0x0000000883097221 */ /* 0x001fe20000000000 */
[----:B------:R-:W-:-:S03]  /*6580*/  FADD R20, R20, -R157 ;  /* 0x8000009d14147221 */ /* 0x000fc60000000000 */
[----:B------:R-:W-:Y:S01]  /*6590*/  FADD R8, R16, R9 ;  /* 0x0000000910087221 */ /* 0x000fe20000000000 */
[----:B------:R-:W-:Y:S02]  /*65a0*/  FADD R22, R22, -R157 ;  /* 0x8000009d16167221 */ /* 0x000fe40000000000 */
[----:B------:R-:W0:Y:S01]  /*65b0*/  MUFU.EX2 R6, R35 ;  /* 0x0000002300067308 */ /* 0x000e220000000800 */
[----:B---3--:R-:W-:Y:S01]  /*65c0*/  FADD R9, R11, R8 ;  /* 0x000000080b097221 */ /* 0x008fe20000000000 */
[----:B------:R-:W-:Y:S01]  /*65d0*/  FMUL R20, R20, 1.4426950216293334961 ;  /* 0x3fb8aa3b14147820 */ /* 0x000fe20000400000 */
[----:B------:R-:W-:-:S05]  /*65e0*/  FMUL R22, R22, 1.4426950216293334961 ;  /* 0x3fb8aa3b16167820 */ /* 0x000fca0000400000 */
[----:B------:R-:W3:Y:S01]  /*65f0*/  MUFU.EX2 R7, R37 ;  /* 0x0000002500077308 */ /* 0x000ee20000000800 */
[----:B-1----:R-:W-:Y:S01]  /*6600*/  FADD R9, R18, R9 ;  /* 0x0000000912097221 */ /* 0x002fe20000000000 */
[----:B------:R-:W-:-:S03]  /*6610*/  F2FP.SATFINITE.E4M3.F32.PACK_AB_MERGE_C R32, R32, R5, RZ ;  /* 0x000000052020723e */ /* 0x000fc600048070ff */
[----:B------:R-:W-:-:S03]  /*6620*/  FADD R8, R132, R9 ;  /* 0x0000000984087221 */ /* 0x000fc60000000000 */
[----:B------:R-:W-:Y:S01]  /*6630*/  MUFU.EX2 R133, R133 ;  /* 0x0000008500857308 */ /* 0x000fe20000000800 */
[----:B------:R-:W-:-:S07]  /*6640*/  FADD R5, R13, R8 ;  /* 0x000000080d057221 */ /* 0x000fce0000000000 */
[----:B------:R-:W-:Y:S08]  /*6650*/  MUFU.EX2 R159, R20 ;  /* 0x00000014009f7308 */ /* 0x000ff00000000800 */
[----:B------:R-:W1:Y:S01]  /*6660*/  MUFU.EX2 R160, R22 ;  /* 0x0000001600a07308 */ /* 0x000e620000000800 */
[----:B0-----:R-:W-:-:S07]  /*6670*/  FADD R8, R6, R5 ;  /* 0x0000000506087221 */ /* 0x001fce0000000000 */
[----:B------:R-:W0:Y:S01]  /*6680*/  MUFU.EX2 R4, R4 ;  /* 0x0000000400047308 */ /* 0x000e220000000800 */
[----:B---3--:R-:W-:Y:S01]  /*6690*/  F2FP.SATFINITE.E4M3.F32.PACK_AB_MERGE_C R6, R7, R6, RZ ;  /* 0x000000060706723e */ /* 0x008fe200048070ff */
[--C-:B------:R-:W-:Y:S01]  /*66a0*/  FADD R17, R17, -R157.reuse ;  /* 0x8000009d11117221 */ /* 0x100fe20000000000 */
[--C-:B------:R-:W-:Y:S01]  /*66b0*/  FADD R24, R24, -R157.reuse ;  /* 0x8000009d18187221 */ /* 0x100fe20000000000 */
[--C-:B------:R-:W-:Y:S01]  /*66c0*/  FADD R19, R19, -R157.reuse ;  /* 0x8000009d13137221 */ /* 0x100fe20000000000 */
[--C-:B------:R-:W-:Y:S01]  /*66d0*/  FADD R21, R21, -R157.reuse ;  /* 0x8000009d15157221 */ /* 0x100fe20000000000 */
[--C-:B------:R-:W-:Y:S01]  /*66e0*/  FADD R26, R26, -R157.reuse ;  /* 0x8000009d1a1a7221 */ /* 0x100fe20000000000 */
[--C-:B------:R-:W-:Y:S01]  /*66f0*/  FADD R23, R23, -R157.reuse ;  /* 0x8000009d17177221 */ /* 0x100fe20000000000 */
[----:B------:R-:W-:Y:S01]  /*6700*/  FADD R8, R7, R8 ;  /* 0x0000000807087221 */ /* 0x000fe20000000000 */
[--C-:B------:R-:W-:Y:S01]  /*6710*/  FADD R25, R25, -R157.reuse ;  /* 0x8000009d19197221 */ /* 0x100fe20000000000 */
[----:B------:R-:W-:Y:S01]  /*6720*/  FADD R28, R28, -R157 ;  /* 0x8000009d1c1c7221 */ /* 0x000fe20000000000 */
[----:B------:R-:W-:Y:S01]  /*6730*/  F2FP.SATFINITE.E4M3.F32.PACK_AB_MERGE_C R132, R13, R132, R6 ;  /* 0x000000840d84723e */ /* 0x000fe20004807006 */
[----:B------:R-:W-:Y:S01]  /*6740*/  FMUL R17, R17, 1.4426950216293334961 ;  /* 0x3fb8aa3b11117820 */ /* 0x000fe20000400000 */
[----:B------:R-:W-:Y:S01]  /*6750*/  FMUL R24, R24, 1.4426950216293334961 ;  /* 0x3fb8aa3b18187820 */ /* 0x000fe20000400000 */
[----:B------:R-:W-:Y:S01]  /*6760*/  FMUL R19, R19, 1.4426950216293334961 ;  /* 0x3fb8aa3b13137820 */ /* 0x000fe20000400000 */
[----:B------:R-:W-:Y:S01]  /*6770*/  FMUL R21, R21, 1.4426950216293334961 ;  /* 0x3fb8aa3b15157820 */ /* 0x000fe20000400000 */
[----:B------:R-:W-:Y:S01]  /*6780*/  FMUL R26, R26, 1.4426950216293334961 ;  /* 0x3fb8aa3b1a1a7820 */ /* 0x000fe20000400000 */
[----:B------:R-:W-:Y:S01]  /*6790*/  F2FP.SATFINITE.E4M3.F32.PACK_AB_MERGE_C R29, R54, R29, RZ ;  /* 0x0000001d361d723e */ /* 0x000fe200048070ff */
[----:B------:R-:W-:Y:S01]  /*67a0*/  FMUL R23, R23, 1.4426950216293334961 ;  /* 0x3fb8aa3b17177820 */ /* 0x000fe20000400000 */
[----:B------:R-:W-:Y:S01]  /*67b0*/  F2FP.SATFINITE.E4M3.F32.PACK_AB_MERGE_C R33, R56, R33, RZ ;  /* 0x000000213821723e */ /* 0x000fe200048070ff */
[----:B------:R-:W-:Y:S01]  /*67c0*/  FMUL R25, R25, 1.4426950216293334961 ;  /* 0x3fb8aa3b19197820 */ /* 0x000fe20000400000 */
[----:B------:R-:W-:Y:S01]  /*67d0*/  F2FP.SATFINITE.E4M3.F32.PACK_AB_MERGE_C R11, R18, R11, RZ ;  /* 0x0000000b120b723e */ /* 0x000fe200048070ff */
[----:B------:R-:W-:Y:S01]  /*67e0*/  FMUL R28, R28, 1.4426950216293334961 ;  /* 0x3fb8aa3b1c1c7820 */ /* 0x000fe20000400000 */
[----:B------:R-:W-:Y:S01]  /*67f0*/  FADD R5, -R157, R134 ;  /* 0x000000869d057221 */ /* 0x000fe20000000100 */
[----:B-1----:R-:W-:Y:S01]  /*6800*/  F2FP.SATFINITE.E4M3.F32.PACK_AB_MERGE_C R6, R160, R159, RZ ;  /* 0x0000009fa006723e */ /* 0x002fe200048070ff */
[----:B------:R-:W-:Y:S01]  /*6810*/  FADD R7, R133, R8 ;  /* 0x0000000885077221 */ /* 0x000fe20000000000 */
[----:B--2---:R-:W-:Y:S01]  /*6820*/  STS.U8 [R3+UR11+0x4000], R58 ;  /* 0x0040003a03007988 */ /* 0x004fe2000800000b */
[----:B------:R-:W-:Y:S01]  /*6830*/  MUFU.EX2 R161, R17 ;  /* 0x0000001100a17308 */ /* 0x000fe20000000800 */
[----:B------:R-:W-:Y:S01]  /*6840*/  F2FP.SATFINITE.E4M3.F32.PACK_AB_MERGE_C R129, R34, R129, R29 ;  /* 0x000000812281723e */ /* 0x000fe2000480701d */
[----:B------:R-:W-:Y:S01]  /*6850*/  FMUL R158, R5, 1.4426950216293334961 ;  /* 0x3fb8aa3b059e7820 */ /* 0x000fe20000400000 */
[----:B------:R1:W-:Y:S01]  /*6860*/  STS.U8 [R3+UR11+0x4100], R128 ;  /* 0x0041008003007988 */ /* 0x0003e2000800000b */
[----:B------:R-:W-:Y:S01]  /*6870*/  F2FP.SATFINITE.E4M3.F32.PACK_AB_MERGE_C R130, R31, R130, R33 ;  /* 0x000000821f82723e */ /* 0x000fe20004807021 */
[----:B0-----:R-:W-:Y:S01]  /*6880*/  FADD R165, R4, R7 ;  /* 0x0000000704a57221 */ /* 0x001fe20000000000 */
[----:B------:R-:W-:Y:S01]  /*6890*/  F2FP.SATFINITE.E4M3.F32.PACK_AB_MERGE_C R131, R16, R131, R11 ;  /* 0x000000831083723e */ /* 0x000fe2000480700b */
[----:B------:R-:W-:Y:S01]  /*68a0*/  STS.U8 [R3+UR11+0x4200], R10 ;  /* 0x0042000a03007988 */ /* 0x000fe2000800000b */
[----:B------:R-:W-:Y:S01]  /*68b0*/  MUFU.EX2 R162, R24 ;  /* 0x0000001800a27308 */ /* 0x000fe20000000800 */
[----:B------:R-:W-:-:S02]  /*68c0*/  F2FP.SATFINITE.E4M3.F32.PACK_AB_MERGE_C R133, R4, R133, R6 ;  /* 0x000000850485723e */ /* 0x000fc40004807006 */
[----:B------:R-:W-:Y:S01]  /*68d0*/  STS.U8 [R3+UR11+0x4300], R12 ;  /* 0x0043000c03007988 */ /* 0x000fe2000800000b */
[----:B-1----:R-:W-:-:S03]  /*68e0*/  F2FP.SATFINITE.E4M3.F32.PACK_AB_MERGE_C R128, R30, R27, R32 ;  /* 0x0000001b1e80723e */ /* 0x002fc60004807020 */
[----:B----4-:R-:W-:Y:S01]  /*68f0*/  STS.U8 [R3+UR11+0x4400], R14 ;  /* 0x0044000e03007988 */ /* 0x010fe2000800000b */
[----:B------:R-:W-:Y:S03]  /*6900*/  MUFU.EX2 R156, R19 ;  /* 0x00000013009c7308 */ /* 0x000fe60000000800 */
[----:B-----5:R-:W-:Y:S04]  /*6910*/  STS.U8 [R3+UR11+0x4500], R36 ;  /* 0x0045002403007988 */ /* 0x020fe8000800000b */
[----:B------:R-:W-:Y:S01]  /*6920*/  STS.U8 [R3+UR11+0x4600], R38 ;  /* 0x0046002603007988 */ /* 0x000fe2000800000b */
[----:B------:R-:W0:Y:S03]  /*6930*/  MUFU.EX2 R155, R21 ;  /* 0x00000015009b7308 */ /* 0x000e260000000800 */
[----:B------:R-:W-:Y:S04]  /*6940*/  STS.U8 [R3+UR11+0x4700], R40 ;  /* 0x0047002803007988 */ /* 0x000fe8000800000b */
[----:B------:R-:W-:Y:S01]  /*6950*/  STS.U8 [R71+UR11+0x4080], R42 ;  /* 0x0040802a47007988 */ /* 0x000fe2000800000b */
[----:B------:R-:W-:Y:S03]  /*6960*/  MUFU.EX2 R154, R26 ;  /* 0x0000001a009a7308 */ /* 0x000fe60000000800 */
[----:B------:R-:W-:Y:S04]  /*6970*/  STS.U8 [R71+UR11+0x4180], R44 ;  /* 0x0041802c47007988 */ /* 0x000fe8000800000b */
[----:B------:R-:W-:Y:S01]  /*6980*/  STS.U8 [R71+UR11+0x4280], R46 ;  /* 0x0042802e47007988 */ /* 0x000fe2000800000b */
[----:B------:R-:W-:Y:S03]  /*6990*/  MUFU.EX2 R152, R23 ;  /* 0x0000001700987308 */ /* 0x000fe60000000800 */
[----:B------:R-:W-:Y:S04]  /*69a0*/  STS.U8 [R71+UR11+0x4380], R48 ;  /* 0x0043803047007988 */ /* 0x000fe8000800000b */
[----:B------:R-:W-:Y:S01]  /*69b0*/  STS.U8 [R71+UR11+0x4480], R50 ;  /* 0x0044803247007988 */ /* 0x000fe2000800000b */
[----:B------:R-:W1:Y:S03]  /*69c0*/  MUFU.EX2 R79, R25 ;  /* 0x00000019004f7308 */ /* 0x000e660000000800 */
[----:B------:R2:W-:Y:S05]  /*69d0*/  STS.U8 [R71+UR11+0x4580], R52 ;  /* 0x0045803447007988 */ /* 0x0005ea000800000b */
[----:B------:R2:W3:Y:S02]  /*69e0*/  MUFU.EX2 R153, R28 ;  /* 0x0000001c00997308 */ /* 0x0004e40000000800 */
[----:B--2---:R-:W2:Y:S06]  /*69f0*/  LDTM.x64 R4, tmem[UR12] ;  /* 0x0000000c000479ee */ /* 0x004eac0008340000 */
[----:B------:R-:W2:Y:S01]  /*6a00*/  MUFU.EX2 R158, R158 ;  /* 0x0000009e009e7308 */ /* 0x000ea20000000800 */
[----:B0-----:R-:W-:-:S02]  /*6a10*/  F2FP.SATFINITE.E4M3.F32.PACK_AB_MERGE_C R134, R155, R156, RZ ;  /* 0x0000009c9b86723e */ /* 0x001fc400048070ff */
[----:B-1----:R-:W-:Y:S02]  /*6a20*/  F2FP.SATFINITE.E4M3.F32.PACK_AB_MERGE_C R135, R79, R152, RZ ;  /* 0x000000984f87723e */ /* 0x002fe400048070ff */
[----:B------:R-:W-:Y:S02]  /*6a30*/  F2FP.SATFINITE.E4M3.F32.PACK_AB_MERGE_C R134, R162, R161, R134 ;  /* 0x000000a1a286723e */ /* 0x000fe40004807086 */
[----:B---3--:R-:W-:Y:S01]  /*6a40*/  F2FP.SATFINITE.E4M3.F32.PACK_AB_MERGE_C R135, R153, R154, R135 ;  /* 0x0000009a9987723e */ /* 0x008fe20004807087 */
[----:B------:R0:W-:Y:S04]  /*6a50*/  STS.U8 [R71+UR11+0x4680], R164 ;  /* 0x004680a447007988 */ /* 0x0001e8000800000b */
[----:B------:R0:W-:Y:S04]  /*6a60*/  STS.U8 [R71+UR11+0x4780], R163 ;  /* 0x004780a347007988 */ /* 0x0001e8000800000b */
[----:B------:R0:W-:Y:S04]  /*6a70*/  STS.128 [R73+UR11+0x2000], R128 ;  /* 0x0020008049007988 */ /* 0x0001e80008000c0b */
[----:B------:R0:W-:Y:S01]  /*6a80*/  STS.128 [R72+UR11+0x2000], R132 ;  /* 0x0020008448007988 */ /* 0x0001e20008000c0b */
[----:B------:R-:W-:Y:S01]  /*6a90*/  NOP ;  /* 0x0000000000007918 */ /* 0x000fe20000000000 */
[C---:B--2---:R-:W-:Y:S01]  /*6aa0*/  FMUL R4, R158.reuse, R4 ;  /* 0x000000049e047220 */ /* 0x044fe20000400000 */
        /* <DEDUP_REMOVED lines=63> */
[----:B------:R1:W-:Y:S01]  /*6ea0*/  STTM.x64 tmem[UR12], R4 ;  /* 0x00000004000079ed */ /* 0x0003e2000834000c */
[----:B------:R-:W2:Y:S02]  /*6eb0*/  FENCE.VIEW.ASYNC.T ;  /* 0x00000000000073c6 */ /* 0x000ea40000000200 */
[----:B--2---:R-:W-:Y:S01]  /*6ec0*/  BAR.SYNC.DEFER_BLOCKING 0x0 ;  /* 0x0000000000007b1d */ /* 0x004fe20000010000 */
[----:B------:R-:W-:-:S04]  /*6ed0*/  FADD R165, R159, R165 ;  /* 0x000000a59fa57221 */ /* 0x000fc80000000000 */
[----:B------:R-:W-:Y:S01]  /*6ee0*/  FADD R160, R160, R165 ;  /* 0x000000a5a0a07221 */ /* 0x000fe20000000000 */
[----:B------:R2:W-:Y:S06]  /*6ef0*/  MEMBAR.ALL.CTA ;  /* 0x0000000000007992 */ /* 0x0005ec0000008000 */
[----:B--2---:R-:W2:Y:S01]  /*6f00*/  FENCE.VIEW.ASYNC.S ;  /* 0x00000000000073c6 */ /* 0x004ea20000000000 */
[----:B------:R-:W-:-:S04]  /*6f10*/  FADD R159, R161, R160 ;  /* 0x000000a0a19f7221 */ /* 0x000fc80000000000 */
[----:B------:R-:W-:-:S04]  /*6f20*/  FADD R159, R162, R159 ;  /* 0x0000009fa29f7221 */ /* 0x000fc80000000000 */
[----:B------:R-:W-:-:S04]  /*6f30*/  FADD R156, R156, R159 ;  /* 0x0000009f9c9c7221 */ /* 0x000fc80000000000 */
[----:B------:R-:W-:-:S04]  /*6f40*/  FADD R155, R155, R156 ;  /* 0x0000009c9b9b7221 */ /* 0x000fc80000000000 */
[----:B------:R-:W-:-:S04]  /*6f50*/  FADD R154, R154, R155 ;  /* 0x0000009b9a9a7221 */ /* 0x000fc80000000000 */
[----:B------:R-:W-:Y:S01]  /*6f60*/  FADD R153, R153, R154 ;  /* 0x0000009a99997221 */ /* 0x000fe20000000000 */
[----:B------:R-:W-:-:S03]  /*6f70*/  ULEA UR30, UR27, UR11, 0x3 ;  /* 0x0000000b1b1e7291 */ /* 0x000fc6000f8e18ff */
[----:B------:R-:W-:Y:S01]  /*6f80*/  FADD R152, R152, R153 ;  /* 0x0000009998987221 */ /* 0x000fe20000000000 */
[----:B------:R-:W-:-:S03]  /*6f90*/  UIADD3 UR30, UPT, UPT, UR30, 0x4800, URZ ;  /* 0x000048001e1e7890 */ /* 0x000fc6000fffe0ff */
[----:B------:R-:W-:Y:S01]  /*6fa0*/  FADD R79, R79, R152 ;  /* 0x000000984f4f7221 */ /* 0x000fe20000000000 */
[----:B-1----:R-:W-:Y:S01]  /*6fb0*/  IMAD.MOV.U32 R40, RZ, RZ, R76 ;  /* 0x000000ffff287224 */ /* 0x002fe200078e004c */
[----:B--2---:R-:W-:Y:S06]  /*6fc0*/  BAR.SYNC.DEFER_BLOCKING 0x0 ;  /* 0x0000000000007b1d */ /* 0x004fec0000010000 */
[----:B0-----:R-:W-:Y:S05]  /*6fd0*/  BRA.U UP1, `(.L_x_18) ;  /* 0x0000000101287547 */ /* 0x001fea000b800000 */
[----:B------:R-:W-:Y:S01]  /*6fe0*/  UMOV UR6, UR30 ;  /* 0x0000001e00067c82 */ /* 0x000fe20008000000 */
[----:B------:R-:W-:Y:S01]  /*6ff0*/  UMOV UR7, URZ ;  /* 0x000000ff00077c82 */ /* 0x000fe20008000000 */
[----:B------:R-:W-:Y:S01]  /*7000*/  UMOV UR14, UR24 ;  /* 0x00000018000e7c82 */ /* 0x000fe20008000000 */
[----:B------:R-:W-:Y:S01]  /*7010*/  UMOV UR15, 0xc0004010 ;  /* 0xc0004010000f7882 */ /* 0x000fe20000000000 */
[----:B------:R-:W-:Y:S01]  /*7020*/  UMOV UR20, 0x0 ;  /* 0x0000000000147882 */ /* 0x000fe20000000000 */
[----:B------:R-:W-:Y:S01]  /*7030*/  UMOV UR21, 0x8100010 ;  /* 0x0810001000157882 */ /* 0x000fe20000000000 */
[----:B------:R-:W-:Y:S01]  /*7040*/  UMOV UR6, UR6 ;  /* 0x0000000600067c82 */ /* 0x000fe20008000000 */
[----:B------:R0:W-:Y:S01]  /*7050*/  UTCQMMA gdesc[UR16], gdesc[UR14], tmem[UR31], tmem[UR20], idesc[UR21], UPT ;  /* 0x00ff140e100075ea */ /* 0x0001e2000b80031f */
[----:B------:R0:W-:Y:S01]  /*7060*/  UTCBAR [UR6], URZ ;  /* 0x000000ff060073e9 */ /* 0x0001e200080000ff */
[----:B------:R-:W-:Y:S02]  /*7070*/  NOP ;  /* 0x0000000000007918 */ /* 0x000fe40000000000 */
.L_x_18:
[----:B------:R-:W-:Y:S01]  /*7080*/  ISETP.GE.U32.AND P1, PT, R75, R78, PT ;  /* 0x0000004e4b00720c */ /* 0x000fe20003f26070 */
[----:B------:R-:W-:Y:S01]  /*7090*/  UIADD3 UR27, UPT, UPT, UR27, 0x1, URZ ;  /* 0x000000011b1b7890 */ /* 0x000fe2000fffe0ff */
[----:B------:R-:W-:Y:S01]  /*70a0*/  FFMA R77, R158, R77, R79 ;  /* 0x0000004d9e4d7223 */ /* 0x000fe2000000004f */
[----:B------:R-:W-:Y:S01]  /*70b0*/  UIADD3 UR29, UPT, UPT, UR25, UR29, URZ ;  /* 0x0000001d191d7290 */ /* 0x000fe2000fffe0ff */
[----:B------:R-:W-:Y:S01]  /*70c0*/  ISETP.GE.U32.AND.EX P1, PT, R74, RZ, PT, P1 ;  /* 0x000000ff4a00720c */ /* 0x000fe20003f26110 */
[----:B------:R-:W-:Y:S01]  /*70d0*/  UISETP.GT.AND UP2, UPT, UR27, 0x1, UPT ;  /* 0x000000011b00788c */ /* 0x000fe2000bf44270 */
[----:B------:R-:W-:Y:S01]  /*70e0*/  IMAD.MOV.U32 R134, RZ, RZ, R157 ;  /* 0x000000ffff867224 */ /* 0x000fe200078e009d */
[----:B------:R-:W-:Y:S02]  /*70f0*/  UIADD3 UR28, UPT, UPT, UR26, UR28, URZ ;  /* 0x0000001c1a1c7290 */ /* 0x000fe4000fffe0ff */
[----:B0-----:R-:W-:Y:S02]  /*7100*/  USEL UR6, URZ, 0x1, !UP2 ;  /* 0x00000001ff067887 */ /* 0x001fe4000d000000 */
[----:B------:R-:W-:-:S04]  /*7110*/  USEL UR27, UR27, URZ, !UP2 ;  /* 0x000000ff1b1b7287 */ /* 0x000fc8000d000000 */
[----:B------:R-:W-:Y:S02]  /*7120*/  LOP3.LUT R76, R76, UR6, RZ, 0x3c, !PT ;  /* 0x000000064c4c7c12 */ /* 0x000fe4000f8e3cff */
[----:B------:R-:W-:Y:S06]  /*7130*/  @!P1 BRA `(.L_x_19) ;  /* 0xffffffd400509947 */ /* 0x000fec000383ffff */
[----:B------:R-:W-:Y:S01]  /*7140*/  ISETP.GE.AND P1, PT, R68, 0x1, PT ;  /* 0x000000014400780c */ /* 0x000fe20003f26270 */
[----:B------:R-:W-:-:S12]  /*7150*/  IMAD.MOV.U32 R134, RZ, RZ, R157 ;  /* 0x000000ffff867224 */ /* 0x000fd800078e009d */
[----:B------:R-:W-:Y:S05]  /*7160*/  @!P1 BRA `(.L_x_14) ;  /* 0x0000000000109947 */ /* 0x000fea0003800000 */
[----:B------:R-:W-:-:S04]  /*7170*/  IMAD.U32 R3, R40, -0x80000000, RZ ;  /* 0x8000000028037824 */ /* 0x000fc800078e00ff */
[----:B------:R-:W0:Y:S02]  /*7180*/  SYNCS.PHASECHK.TRANS64.TRYWAIT P1, [UR30], R3 ;  /* 0x00000003ff0075a7 */ /* 0x000e24000802111e */
[----:B0-----:R-:W-:Y:S05]  /*7190*/  @!P1 BRA `(.L_x_20) ;  /* 0x0000002800bc9947 */ /* 0x001fea0003800000 */
.L_x_26:
[----:B------:R-:W-:-:S07]  /*71a0*/  IMAD.MOV.U32 R134, RZ, RZ, R157 ;  /* 0x000000ffff867224 */ /* 0x000fce00078e009d */
.L_x_14:
[----:B------:R-:W-:Y:S01]  /*71b0*/  BAR.SYNC.DEFER_BLOCKING 0x0 ;  /* 0x0000000000007b1d */ /* 0x000fe20000010000 */
[C---:B------:R-:W-:Y:S01]  /*71c0*/  FMUL R68, R77.reuse, 8388608 ;  /* 0x4b0000004d447820 */ /* 0x040fe20000400000 */
[C---:B------:R-:W-:Y:S01]  /*71d0*/  FSETP.GEU.AND P2, PT, R77.reuse, 1.175494350822287508e-38, PT ;  /* 0x008000004d00780b */ /* 0x040fe20003f4e000 */
[----:B------:R-:W-:Y:S01]  /*71e0*/  IMAD.MOV.U32 R73, RZ, RZ, 0x3dc6b27f ;  /* 0x3dc6b27fff497424 */ /* 0x000fe200078e00ff */
[C---:B------:R-:W-:Y:S02]  /*71f0*/  FSETP.GT.AND P1, PT, |R77|.reuse, 8.50705917302346158658e+37, PT ;  /* 0x7e8000004d00780b */ /* 0x040fe40003f24200 */
[----:B------:R-:W-:Y:S01]  /*7200*/  FSEL R68, R68, R77, !P2 ;  /* 0x0000004d44447208 */ /* 0x000fe20005000000 */
[----:B------:R-:W0:Y:S01]  /*7210*/  LDCU.64 UR4, c[0x0][0x3e0] ;  /* 0x00007c00ff0477ac */ /* 0x000e220008000a00 */
[----:B------:R-:W-:Y:S01]  /*7220*/  FSETP.GEU.AND P3, PT, |R77|, 1.175494350822287508e-38, PT ;  /* 0x008000004d00780b */ /* 0x000fe20003f6e200 */
[----:B------:R-:W2:Y:S01]  /*7230*/  LDC.64 R118, c[0x0][0x398] ;  /* 0x0000e600ff767b82 */ /* 0x000ea20000000a00 */
[----:B------:R-:W-:Y:S01]  /*7240*/  FSEL R69, RZ, -23, P2 ;  /* 0xc1b80000ff457808 */ /* 0x000fe20001000000 */
[C---:B------:R-:W-:Y:S01]  /*7250*/  VIADD R3, R68.reuse, 0xc0cafb0d ;  /* 0xc0cafb0d44037836 */ /* 0x040fe20000000000 */
[----:B------:R-:W3:Y:S01]  /*7260*/  LDCU.64 UR6, c[0x0][0x3e0] ;  /* 0x00007c00ff0677ac */ /* 0x000ee20008000a00 */
[----:B------:R-:W-:-:S02]  /*7270*/  FSETP.NEU.AND P2, PT, R68, RZ, PT ;  /* 0x000000ff4400720b */ /* 0x000fc40003f4d000 */
[----:B------:R-:W-:Y:S01]  /*7280*/  ISETP.GE.U32.AND P6, PT, R0, 0x20, PT ;  /* 0x000000200000780c */ /* 0x000fe20003fc6070 */
[----:B------:R-:W4:Y:S01]  /*7290*/  LDCU UR8, c[0x0][0x3e8] ;  /* 0x00007d00ff0877ac */ /* 0x000f220008000800 */
[----:B------:R-:W-:Y:S01]  /*72a0*/  LOP3.LUT R3, R3, 0xff800000, RZ, 0xc0, !PT ;  /* 0xff80000003037812 */ /* 0x000fe200078ec0ff */
[----:B------:R-:W-:Y:S01]  /*72b0*/  @P1 FMUL R77, R77, 0.25 ;  /* 0x3e8000004d4d1820 */ /* 0x000fe20000400000 */
[----:B------:R-:W5:Y:S02]  /*72c0*/  LDC R142, c[0x0][0x3e8] ;  /* 0x0000fa00ff8e7b82 */ /* 0x000f640000000800 */
[----:B------:R-:W-:Y:S01]  /*72d0*/  I2FP.F32.S32 R70, R3 ;  /* 0x0000000300467245 */ /* 0x000fe20000201400 */
[----:B------:R-:W-:Y:S01]  /*72e0*/  @!P3 FMUL R77, R77, 16777216 ;  /* 0x4b8000004d4db820 */ /* 0x000fe20000400000 */
[----:B------:R-:W-:Y:S01]  /*72f0*/  IMAD.IADD R3, R68, 0x1, -R3 ;  /* 0x0000000144037824 */ /* 0x000fe200078e0a03 */
[----:B0-----:R-:W-:Y:S02]  /*7300*/  UIMAD UR4, UR10, UR4, URZ ;  /* 0x000000040a0472a4 */ /* 0x001fe4000f8e02ff */
[----:B------:R-:W-:Y:S01]  /*7310*/  FFMA.FTZ R69, R70, 1.1920928955078125e-07, R69 ;  /* 0x3400000046457823 */ /* 0x000fe20000010045 */
[----:B------:R-:W0:Y:S02]  /*7320*/  @!P0 SYNCS.CCTL.IV [UR11+0x4800] ;  /* 0x00480000ff0089b1 */ /* 0x000e24000800000b */
[----:B0-----:R-:W-:Y:S01]  /*7330*/  BAR.SYNC.DEFER_BLOCKING 0x0 ;  /* 0x0000000000007b1d */ /* 0x001fe20000010000 */
[----:B---3--:R-:W-:-:S05]  /*7340*/  UIMAD UR6, UR10, UR6, URZ ;  /* 0x000000060a0672a4 */ /* 0x008fca000f8e02ff */
[----:B------:R-:W0:Y:S01]  /*7350*/  MUFU.RCP R70, R77 ;  /* 0x0000004d00467308 */ /* 0x000e220000001000 */
[----:B-1----:R-:W1:Y:S01]  /*7360*/  LDTM.x64 R4, tmem[UR12] ;  /* 0x0000000c000479ee */ /* 0x002e620008340000 */
[C---:B-----5:R-:W-:Y:S02]  /*7370*/  IMAD R78, R142.reuse, 0x25, RZ ;  /* 0x000000258e4e7824 */ /* 0x060fe400078e02ff */
[C---:B------:R-:W-:Y:S02]  /*7380*/  IMAD R74, R142.reuse, 0x23, RZ ;  /* 0x000000238e4a7824 */ /* 0x040fe400078e02ff */
[C---:B------:R-:W-:Y:S02]  /*7390*/  IMAD R76, R142.reuse, 0x24, RZ ;  /* 0x000000248e4c7824 */ /* 0x040fe400078e02ff */
[C---:B------:R-:W-:Y:S02]  /*73a0*/  IMAD R80, R142.reuse, 0x26, RZ ;  /* 0x000000268e507824 */ /* 0x040fe400078e02ff */
[C---:B------:R-:W-:Y:S01]  /*73b0*/  IMAD R82, R142.reuse, 0x27, RZ ;  /* 0x000000278e527824 */ /* 0x040fe200078e02ff */
[----:B------:R-:W3:Y:S01]  /*73c0*/  @!P0 SYNCS.CCTL.IV [UR11+0x4808] ;  /* 0x00480800ff0089b1 */ /* 0x000ee2000800000b */
[----:B------:R-:W-:Y:S01]  /*73d0*/  NOP ;  /* 0x0000000000007918 */ /* 0x000fe20000000000 */
[----:B------:R-:W-:-:S02]  /*73e0*/  IMAD R84, R142, 0x28, RZ ;  /* 0x000000288e547824 */ /* 0x000fc400078e02ff */
[C---:B------:R-:W-:Y:S02]  /*73f0*/  IMAD R90, R142.reuse, 0x2b, RZ ;  /* 0x0000002b8e5a7824 */ /* 0x040fe400078e02ff */
[----:B------:R-:W-:Y:S02]  /*7400*/  IMAD R86, R142, 0x29, RZ ;  /* 0x000000298e567824 */ /* 0x000fe400078e02ff */
[----:B-1----:R-:W-:Y:S01]  /*7410*/  @P1 FMUL R4, R4, 0.25 ;  /* 0x3e80000004041820 */ /* 0x002fe20000400000 */
[----:B------:R-:W-:Y:S01]  /*7420*/  @P1 FMUL R5, R5, 0.25 ;  /* 0x3e80000005051820 */ /* 0x000fe20000400000 */
[----:B------:R-:W-:Y:S01]  /*7430*/  @P1 FMUL R10, R10, 0.25 ;  /* 0x3e8000000a0a1820 */ /* 0x000fe20000400000 */
[----:B------:R-:W-:Y:S01]  /*7440*/  @P1 FMUL R11, R11, 0.25 ;  /* 0x3e8000000b0b1820 */ /* 0x000fe20000400000 */
[----:B------:R-:W-:Y:S01]  /*7450*/  @!P3 FMUL R4, R4, 16777216 ;  /* 0x4b8000000404b820 */ /* 0x000fe20000400000 */
[----:B------:R-:W-:Y:S01]  /*7460*/  @!P3 FMUL R5, R5, 16777216 ;  /* 0x4b8000000505b820 */ /* 0x000fe20000400000 */
[----:B------:R-:W-:Y:S01]  /*7470*/  @!P3 FMUL R10, R10, 16777216 ;  /* 0x4b8000000a0ab820 */ /* 0x000fe20000400000 */
[----:B------:R-:W-:Y:S01]  /*7480*/  @!P3 FMUL R11, R11, 16777216 ;  /* 0x4b8000000b0bb820 */ /* 0x000fe20000400000 */
[C---:B0-----:R-:W-:Y:S01]  /*7490*/  FMUL R71, R70.reuse, R4 ;  /* 0x0000000446477220 */ /* 0x041fe20000400000 */
[----:B------:R-:W-:Y:S01]  /*74a0*/  FADD R4, R3, -1 ;  /* 0xbf80000003047421 */ /* 0x000fe20000000000 */
[C---:B------:R-:W-:Y:S01]  /*74b0*/  FMUL R72, R70.reuse, R5 ;  /* 0x0000000546487220 */ /* 0x040fe20000400000 */
[C---:B------:R-:W-:Y:S01]  /*74c0*/  FMUL R123, R70.reuse, R10 ;  /* 0x0000000a467b7220 */ /* 0x040fe20000400000 */
[----:B------:R-:W-:Y:S01]  /*74d0*/  FMUL R10, R70, R11 ;  /* 0x0000000b460a7220 */ /* 0x000fe20000400000 */
[----:B------:R-:W-:Y:S01]  /*74e0*/  FFMA.FTZ R3, R4, R73, -0.16845393180847167969 ;  /* 0xbe2c7f3004037423 */ /* 0x000fe20000010049 */
[----:B------:R-:W-:Y:S01]  /*74f0*/  @P1 FMUL R6, R6, 0.25 ;  /* 0x3e80000006061820 */ /* 0x000fe20000400000 */
[----:B------:R-:W-:Y:S01]  /*7500*/  @P1 FMUL R7, R7, 0.25 ;  /* 0x3e80000007071820 */ /* 0x000fe20000400000 */
[----:B------:R-:W-:Y:S01]  /*7510*/  @P1 FMUL R8, R8, 0.25 ;  /* 0x3e80000008081820 */ /* 0x000fe20000400000 */
[----:B------:R-:W-:Y:S01]  /*7520*/  FFMA.FTZ R5, R4, R3, 0.1716887056827545166 ;  /* 0x3e2fcf2a04057423 */ /* 0x000fe20000010003 */
[----:B------:R-:W-:Y:S01]  /*7530*/  @P1 FMUL R9, R9, 0.25 ;  /* 0x3e80000009091820 */ /* 0x000fe20000400000 */
[----:B------:R-:W-:Y:S01]  /*7540*/  @P1 FMUL R12, R12, 0.25 ;  /* 0x3e8000000c0c1820 */ /* 0x000fe20000400000 */
[----:B------:R-:W-:Y:S01]  /*7550*/  @P1 FMUL R13, R13, 0.25 ;  /* 0x3e8000000d0d1820 */ /* 0x000fe20000400000 */
[----:B------:R-:W-:Y:S01]  /*7560*/  FFMA.FTZ R5, R4, R5, -0.17900948226451873779 ;  /* 0xbe374e4304057423 */ /* 0x000fe20000010005 */
[----:B------:R-:W-:Y:S01]  /*7570*/  @P1 FMUL R14, R14, 0.25 ;  /* 0x3e8000000e0e1820 */ /* 0x000fe20000400000 */
[----:B------:R-:W-:Y:S01]  /*7580*/  @P1 FMUL R15, R15, 0.25 ;  /* 0x3e8000000f0f1820 */ /* 0x000fe20000400000 */
[----:B------:R-:W-:Y:S01]  /*7590*/  @P1 FMUL R16, R16, 0.25 ;  /* 0x3e80000010101820 */ /* 0x000fe20000400000 */
[----:B------:R-:W-:Y:S01]  /*75a0*/  FFMA.FTZ R5, R4, R5, 0.20512372255325317383 ;  /* 0x3e520bf404057423 */ /* 0x000fe20000010005 */
[----:B------:R-:W-:Y:S01]  /*75b0*/  @P1 FMUL R17, R17, 0.25 ;  /* 0x3e80000011111820 */ /* 0x000fe20000400000 */
[----:B------:R-:W-:Y:S01]  /*75c0*/  @P1 FMUL R18, R18, 0.25 ;  /* 0x3e80000012121820 */ /* 0x000fe20000400000 */
[----:B------:R-:W-:Y:S01]  /*75d0*/  @P1 FMUL R19, R19, 0.25 ;  /* 0x3e80000013131820 */ /* 0x000fe20000400000 */
[----:B------:R-:W-:Y:S01]  /*75e0*/  FFMA.FTZ R5, R4, R5, -0.24046532809734344482 ;  /* 0xbe763c8b04057423 */ /* 0x000fe20000010005 */
[----:B------:R-:W-:Y:S01]  /*75f0*/  @P1 FMUL R20, R20, 0.25 ;  /* 0x3e80000014141820 */ /* 0x000fe20000400000 */
[----:B------:R-:W-:Y:S01]  /*7600*/  @P1 FMUL R21, R21, 0.25 ;  /* 0x3e80000015151820 */ /* 0x000fe20000400000 */
[----:B------:R-:W-:Y:S01]  /*7610*/  @P1 FMUL R22, R22, 0.25 ;  /* 0x3e80000016161820 */ /* 0x000fe20000400000 */
[----:B------:R-:W-:Y:S01]  /*7620*/  FFMA.FTZ R5, R4, R5, 0.28857114911079406738 ;  /* 0x3e93bf9904057423 */ /* 0x000fe20000010005 */
[----:B------:R-:W-:Y:S01]  /*7630*/  @P1 FMUL R23, R23, 0.25 ;  /* 0x3e80000017171820 */ /* 0x000fe20000400000 */
[----:B------:R-:W-:Y:S01]  /*7640*/  @P1 FMUL R24, R24, 0.25 ;  /* 0x3e80000018181820 */ /* 0x000fe20000400000 */
[----:B------:R-:W-:Y:S01]  /*7650*/  @P1 FMUL R25, R25, 0.25 ;  /* 0x3e80000019191820 */ /* 0x000fe20000400000 */
[----:B------:R-:W-:Y:S01]  /*7660*/  FFMA.FTZ R5, R4, R5, -0.36067417263984680176 ;  /* 0xbeb8aa4904057423 */ /* 0x000fe20000010005 */
[----:B------:R-:W-:Y:S01]  /*7670*/  @P1 FMUL R26, R26, 0.25 ;  /* 0x3e8000001a1a1820 */ /* 0x000fe20000400000 */
[----:B------:R-:W-:Y:S01]  /*7680*/  @P1 FMUL R27, R27, 0.25 ;  /* 0x3e8000001b1b1820 */ /* 0x000fe20000400000 */
[----:B------:R-:W-:Y:S01]  /*7690*/  @P1 FMUL R28, R28, 0.25 ;  /* 0x3e8000001c1c1820 */ /* 0x000fe20000400000 */
[----:B------:R-:W-:Y:S01]  /*76a0*/  FFMA.FTZ R5, R4, R5, 0.48089820146560668945 ;  /* 0x3ef6384a04057423 */ /* 0x000fe20000010005 */
[----:B------:R-:W-:Y:S01]  /*76b0*/  @P1 FMUL R29, R29, 0.25 ;  /* 0x3e8000001d1d1820 */ /* 0x000fe20000400000 */
        /* <DEDUP_REMOVED lines=38> */
[----:B------:R-:W-:Y:S01]  /*7920*/  F2FP.SATFINITE.E4M3.F32.PACK_AB_MERGE_C R123, R10, R123, RZ ;  /* 0x0000007b0a7b723e */ /* 0x000fe200048070ff */
[----:B------:R-:W-:Y:S01]  /*7930*/  FFMA.FTZ R5, R4, R5, -0.72134751081466674805 ;  /* 0xbf38aa3b04057423 */ /* 0x000fe20000010005 */
[----:B------:R-:W-:Y:S01]  /*7940*/  ISETP.GE.U32.AND P1, PT, R68, 0x7f800000, PT ;  /* 0x7f8000004400780c */ /* 0x000fe20003f26070 */
[----:B------:R-:W0:Y:S01]  /*7950*/  LDC.64 R10, c[0x0][0x398] ;  /* 0x0000e600ff0a7b82 */ /* 0x000e220000000a00 */
[----:B------:R-:W-:Y:S01]  /*7960*/  @!P3 FMUL R6, R6, 16777216 ;  /* 0x4b8000000606b820 */ /* 0x000fe20000400000 */
[----:B------:R-:W-:Y:S01]  /*7970*/  FMUL R5, R4, R5 ;  /* 0x0000000504057220 */ /* 0x000fe20000400000 */
[----:B------:R-:W-:Y:S01]  /*7980*/  @!P3 FMUL R7, R7, 16777216 ;  /* 0x4b8000000707b820 */ /* 0x000fe20000400000 */
[----:B------:R-:W-:Y:S01]  /*7990*/  @!P3 FMUL R8, R8, 16777216 ;  /* 0x4b8000000808b820 */ /* 0x000fe20000400000 */
[----:B------:R-:W-:Y:S01]  /*79a0*/  @!P3 FMUL R9, R9, 16777216 ;  /* 0x4b8000000909b820 */ /* 0x000fe20000400000 */
[----:B------:R-:W-:Y:S01]  /*79b0*/  FMUL R5, R4, R5 ;  /* 0x0000000504057220 */ /* 0x000fe20000400000 */
[----:B------:R-:W-:Y:S01]  /*79c0*/  @!P3 FMUL R14, R14, 16777216 ;  /* 0x4b8000000e0eb820 */ /* 0x000fe20000400000 */
[----:B------:R-:W-:Y:S01]  /*79d0*/  @!P3 FMUL R15, R15, 16777216 ;  /* 0x4b8000000f0fb820 */ /* 0x000fe20000400000 */
[C---:B------:R-:W-:Y:S01]  /*79e0*/  FMUL R6, R70.reuse, R6 ;  /* 0x0000000646067220 */ /* 0x040fe20000400000 */
[----:B------:R-:W-:Y:S01]  /*79f0*/  FMUL R7, R70, R7 ;  /* 0x0000000746077220 */ /* 0x000fe20000400000 */
[----:B------:R-:W-:Y:S01]  /*7a00*/  @!P3 FMUL R16, R16, 16777216 ;  /* 0x4b8000001010b820 */ /* 0x000fe20000400000 */
[----:B------:R-:W-:Y:S01]  /*7a10*/  FFMA.FTZ R4, R4, 1.4426950216293334961, R5 ;  /* 0x3fb8aa3b04047823 */ /* 0x000fe20000010005 */
[----:B------:R-:W-:Y:S01]  /*7a20*/  @!P3 FMUL R17, R17, 16777216 ;  /* 0x4b8000001111b820 */ /* 0x000fe20000400000 */
[C---:B------:R-:W-:Y:S01]  /*7a30*/  FMUL R8, R70.reuse, R8 ;  /* 0x0000000846087220 */ /* 0x040fe20000400000 */
[----:B------:R-:W-:Y:S01]  /*7a40*/  FMUL R9, R70, R9 ;  /* 0x0000000946097220 */ /* 0x000fe20000400000 */
[----:B------:R-:W-:-:S02]  /*7a50*/  @P1 IMAD.MOV.U32 R5, RZ, RZ, 0x7f800000 ;  /* 0x7f800000ff051424 */ /* 0x000fc400078e00ff */
[C---:B------:R-:W-:Y:S01]  /*7a60*/  FMUL R127, R70.reuse, R14 ;  /* 0x0000000e467f7220 */ /* 0x040fe20000400000 */
[----:B------:R-:W-:Y:S01]  /*7a70*/  FMUL R14, R70, R15 ;  /* 0x0000000f460e7220 */ /* 0x000fe20000400000 */
[----:B------:R-:W-:Y:S01]  /*7a80*/  @!P3 FMUL R18, R18, 16777216 ;  /* 0x4b8000001212b820 */ /* 0x000fe20000400000 */
[----:B------:R-:W-:Y:S01]  /*7a90*/  @!P3 FMUL R19, R19, 16777216 ;  /* 0x4b8000001313b820 */ /* 0x000fe20000400000 */
[C---:B------:R-:W-:Y:S01]  /*7aa0*/  FMUL R131, R70.reuse, R16 ;  /* 0x0000001046837220 */ /* 0x040fe20000400000 */
[----:B------:R-:W-:Y:S01]  /*7ab0*/  F2FP.SATFINITE.E4M3.F32.PACK_AB_MERGE_C R15, R7, R6, RZ ;  /* 0x00000006070f723e */ /* 0x000fe200048070ff */
[----:B------:R-:W-:Y:S01]  /*7ac0*/  FADD R4, R69, R4 ;  /* 0x0000000445047221 */ /* 0x000fe20000000000 */
[----:B------:R-:W-:Y:S01]  /*7ad0*/  FMUL R16, R70, R17 ;  /* 0x0000001146107220 */ /* 0x000fe20000400000 */
[----:B------:R-:W-:Y:S02]  /*7ae0*/  IMAD R7, R2, UR5, RZ ;  /* 0x0000000502077c24 */ /* 0x000fe4000f8e02ff */
[----:B------:R-:W-:Y:S01]  /*7af0*/  @P1 FFMA.FTZ R4, R68, R5, +INF ;  /* 0x7f80000044041423 */ /* 0x000fe20000010005 */
[----:B------:R-:W-:Y:S01]  /*7b00*/  F2FP.SATFINITE.E4M3.F32.PACK_AB_MERGE_C R17, R9, R8, RZ ;  /* 0x000000080911723e */ /* 0x000fe200048070ff */
[----:B------:R-:W-:Y:S01]  /*7b10*/  @!P3 FMUL R28, R28, 16777216 ;  /* 0x4b8000001c1cb820 */ /* 0x000fe20000400000 */
[----:B------:R-:W-:Y:S01]  /*7b20*/  @!P3 FMUL R29, R29, 16777216 ;  /* 0x4b8000001d1db820 */ /* 0x000fe20000400000 */
[----:B------:R-:W-:-:S02]  /*7b30*/  IMAD R9, R2, UR7, RZ ;  /* 0x0000000702097c24 */ /* 0x000fc4000f8e02ff */
[----:B------:R-:W-:Y:S01]  /*7b40*/  @!P3 FMUL R20, R20, 16777216 ;  /* 0x4b8000001414b820 */ /* 0x000fe20000400000 */
[C---:B------:R-:W-:Y:S01]  /*7b50*/  FMUL R128, R70.reuse, R18 ;  /* 0x0000001246807220 */ /* 0x040fe20000400000 */
[----:B------:R-:W-:Y:S01]  /*7b60*/  FMUL R19, R70, R19 ;  /* 0x0000001346137220 */ /* 0x000fe20000400000 */
[----:B------:R-:W-:Y:S01]  /*7b70*/  USHF.R.S32.HI UR5, URZ, 0x1f, UR4 ;  /* 0x0000001fff057899 */ /* 0x000fe20008011404 */
[----:B------:R-:W-:Y:S01]  /*7b80*/  @!P3 FMUL R12, R12, 16777216 ;  /* 0x4b8000000c0cb820 */ /* 0x000fe20000400000 */
        /* <DEDUP_REMOVED lines=46> */
[----:B------:R-:W-:Y:S01]  /*7e70*/  F2FP.SATFINITE.E4M3.F32.PACK_AB_MERGE_C R71, R72, R71, RZ ;  /* 0x000000474847723e */ /* 0x000fe200048070ff */
[----:B------:R-:W-:Y:S01]  /*7e80*/  USHF.R.S32.HI UR7, URZ, 0x1f, UR6 ;  /* 0x0000001fff077899 */ /* 0x000fe20008011406 */
[----:B--2---:R-:W-:Y:S01]  /*7e90*/  IADD3 R109, P1, P3, R7, UR4, R118 ;  /* 0x00000004076d7c10 */ /* 0x004fe2000fb3e076 */
[----:B------:R-:W-:Y:S01]  /*7ea0*/  FMUL R165, R70, R28 ;  /* 0x0000001c46a57220 */ /* 0x000fe20000400000 */
[----:B------:R-:W-:Y:S01]  /*7eb0*/  FSEL R5, R4, -INF , P2 ;  /* 0xff80000004057808 */ /* 0x000fe20001000000 */
[C---:B------:R-:W-:Y:S01]  /*7ec0*/  FMUL R18, R70.reuse, R29 ;  /* 0x0000001d46127220 */ /* 0x040fe20000400000 */
[----:B------:R-:W-:Y:S01]  /*7ed0*/  SHF.R.S32.HI R6, RZ, 0x1f, R7 ;  /* 0x0000001fff067819 */ /* 0x000fe20000011407 */
[C---:B------:R-:W-:Y:S01]  /*7ee0*/  FMUL R126, R70.reuse, R20 ;  /* 0x00000014467e7220 */ /* 0x040fe20000400000 */
[----:B0-----:R-:W-:Y:S01]  /*7ef0*/  IADD3 R4, P4, P2, R9, UR6, R10 ;  /* 0x0000000609047c10 */ /* 0x001fe2000fa9e00a */
[C---:B------:R-:W-:Y:S01]  /*7f00*/  FMUL R163, R70.reuse, R30 ;  /* 0x0000001e46a37220 */ /* 0x040fe20000400000 */
[----:B------:R-:W-:Y:S01]  /*7f10*/  SHF.R.S32.HI R8, RZ, 0x1f, R9 ;  /* 0x0000001fff087819 */ /* 0x000fe20000011409 */
[----:B------:R-:W-:Y:S01]  /*7f20*/  FMUL R20, R70, R31 ;  /* 0x0000001f46147220 */ /* 0x000fe20000400000 */
[----:B------:R-:W-:Y:S01]  /*7f30*/  F2FP.SATFINITE.E4M3.F32.PACK_AB_MERGE_C R128, R19, R128, RZ ;  /* 0x000000801380723e */ /* 0x000fe200048070ff */
[----:B------:R-:W-:Y:S01]  /*7f40*/  IMAD.SHL.U32 R10, R142, 0x2, RZ ;  /* 0x000000028e0a7824 */ /* 0x000fe200078e00ff */
[----:B------:R-:W-:Y:S01]  /*7f50*/  IADD3.X R119, PT, PT, R6, UR5, R119, P1, P3 ;  /* 0x0000000506777c10 */ /* 0x000fe20008fe6477 */
[----:B------:R-:W-:Y:S01]  /*7f60*/  FFMA R134, R5, 0.69314718246459960938, R134 ;  /* 0x3f31721805867823 */ /* 0x000fe20000000086 */
[----:B------:R-:W-:Y:S01]  /*7f70*/  PRMT R19, R71, 0x9910, RZ ;  /* 0x0000991047137816 */ /* 0x000fe200000000ff */
[C---:B------:R-:W-:Y:S01]  /*7f80*/  FMUL R12, R70.reuse, R12 ;  /* 0x0000000c460c7220 */ /* 0x040fe20000400000 */
[----:B------:R-:W-:Y:S01]  /*7f90*/  IADD3 RZ, P0, PT, R109, R142, RZ ;  /* 0x0000008e6dff7210 */ /* 0x000fe20007f1e0ff */
[----:B------:R-:W-:Y:S01]  /*7fa0*/  FMUL R13, R70, R13 ;  /* 0x0000000d460d7220 */ /* 0x000fe20000400000 */
[----:B------:R-:W-:Y:S01]  /*7fb0*/  F2FP.SATFINITE.E4M3.F32.PACK_AB_MERGE_C R165, R18, R165, RZ ;  /* 0x000000a512a5723e */ /* 0x000fe200048070ff */
[----:B------:R-:W-:Y:S01]  /*7fc0*/  IMAD R18, R142, 0x5, RZ ;  /* 0x000000058e127824 */ /* 0x000fe200078e02ff */
[----:B------:R-:W-:Y:S01]  /*7fd0*/  IADD3.X R5, PT, PT, R8, UR7, R11, P4, P2 ;  /* 0x0000000708057c10 */ /* 0x000fe2000a7e440b */
[----:B----4-:R-:W-:Y:S01]  /*7fe0*/  VIADD R6, R4, UR8 ;  /* 0x0000000804067c36 */ /* 0x010fe20008000000 */
[----:B------:R-:W-:Y:S01]  /*7ff0*/  F2FP.SATFINITE.E4M3.F32.PACK_AB_MERGE_C R127, R14, R127, RZ ;  /* 0x0000007f0e7f723e */ /* 0x000fe200048070ff */
[----:B------:R-:W-:Y:S01]  /*8000*/  IMAD R14, R142, 0x3, RZ ;  /* 0x000000038e0e7824 */ /* 0x000fe200078e02ff */
[----:B------:R-:W-:Y:S01]  /*8010*/  F2FP.SATFINITE.E4M3.F32.PACK_AB_MERGE_C R131, R16, R131, RZ ;  /* 0x000000831083723e */ /* 0x000fe200048070ff */
[----:B------:R-:W-:Y:S01]  /*8020*/  IMAD.SHL.U32 R16, R142, 0x4, RZ ;  /* 0x000000048e107824 */ /* 0x000fe200078e00ff */
[----:B------:R-:W-:Y:S01]  /*8030*/  F2FP.SATFINITE.E4M3.F32.PACK_AB_MERGE_C R163, R20, R163, RZ ;  /* 0x000000a314a3723e */ /* 0x000fe200048070ff */
[----:B------:R0:W-:Y:S01]  /*8040*/  STG.E.U8 desc[UR22][R4.64], R71 ;  /* 0x0000004704007986 */ /* 0x0001e2000c101116 */
[----:B------:R-:W-:Y:S01]  /*8050*/  IADD3 R8, P1, PT, R10, R109, RZ ;  /* 0x0000006d0a087210 */ /* 0x000fe20007f3e0ff */
[----:B------:R-:W-:Y:S01]  /*8060*/  FMUL R124, R70, R22 ;  /* 0x00000016467c7220 */ /* 0x000fe20000400000 */
[----:B------:R-:W-:Y:S01]  /*8070*/  LEA.HI.X.SX32 R7, R142, R119, 0x1, P0 ;  /* 0x000000778e077211 */ /* 0x000fe200000f0eff */
[C---:B------:R-:W-:Y:S01]  /*8080*/  FMUL R161, R70.reuse, R32 ;  /* 0x0000002046a17220 */ /* 0x040fe20000400000 */
[----:B------:R-:W-:Y:S01]  /*8090*/  SHF.R.S32.HI R19, RZ, 0x8, R19 ;  /* 0x00000008ff137819 */ /* 0x000fe20000011413 */
[C---:B------:R-:W-:Y:S01]  /*80a0*/  FMUL R22, R70.reuse, R33 ;  /* 0x0000002146167220 */ /* 0x040fe20000400000 */
[----:B------:R-:W-:Y:S01]  /*80b0*/  PRMT R20, R17, 0x9910, RZ ;  /* 0x0000991011147816 */ /* 0x000fe200000000ff */
[----:B------:R-:W-:Y:S01]  /*80c0*/  FMUL R122, R70, R24 ;  /* 0x00000018467a7220 */ /* 0x000fe20000400000 */
[----:B------:R-:W-:Y:S01]  /*80d0*/  F2FP.SATFINITE.E4M3.F32.PACK_AB_MERGE_C R3, R13, R12, RZ ;  /* 0x0000000c0d03723e */ /* 0x000fe200048070ff */
[----:B------:R1:W-:Y:S01]  /*80e0*/  STG.E.U8 desc[UR22][R6.64], R19 ;  /* 0x0000001306007986 */ /* 0x0003e2000c101116 */
[----:B------:R-:W-:Y:S01]  /*80f0*/  LEA.HI.X.SX32 R9, R10, R119, 0x1, P1 ;  /* 0x000000770a097211 */ /* 0x000fe200008f0eff */
[----:B------:R-:W-:Y:S01]  /*8100*/  FMUL R159, R70, R34 ;  /* 0x00000022469f7220 */ /* 0x000fe20000400000 */
[----:B0-----:R-:W-:Y:S01]  /*8110*/  IADD3 R4, P2, PT, R18, R109, RZ ;  /* 0x0000006d12047210 */ /* 0x001fe20007f5e0ff */
[C---:B------:R-:W-:Y:S01]  /*8120*/  FMUL R24, R70.reuse, R35 ;  /* 0x0000002346187220 */ /* 0x040fe20000400000 */
[----:B------:R-:W-:Y:S01]  /*8130*/  PRMT R13, R15, 0x9910, RZ ;  /* 0x000099100f0d7816 */ /* 0x000fe200000000ff */
[----:B------:R-:W-:Y:S01]  /*8140*/  FMUL R153, R70, R40 ;  /* 0x0000002846997220 */ /* 0x000fe20000400000 */
[----:B------:R-:W-:Y:S01]  /*8150*/  IADD3 R10, P0, PT, R14, R109, RZ ;  /* 0x0000006d0e0a7210 */ /* 0x000fe20007f1e0ff */
[----:B------:R-:W-:Y:S01]  /*8160*/  FMUL R30, R70, R41 ;  /* 0x00000029461e7220 */ /* 0x000fe20000400000 */
[----:B------:R-:W-:Y:S01]  /*8170*/  IADD3 R12, P1, PT, R16, R109, RZ ;  /* 0x0000006d100c7210 */ /* 0x000fe20007f3e0ff */
[----:B------:R-:W-:Y:S01]  /*8180*/  FMUL R120, R70, R26 ;  /* 0x0000001a46787220 */ /* 0x000fe20000400000 */
[-C--:B------:R-:W-:Y:S01]  /*8190*/  LEA.HI.X.SX32 R5, R18, R119.reuse, 0x1, P2 ;  /* 0x0000007712057211 */ /* 0x080fe200010f0eff */
[----:B-1----:R-:W-:Y:S01]  /*81a0*/  IMAD.MOV.U32 R6, RZ, RZ, R20 ;  /* 0x000000ffff067224 */ /* 0x002fe200078e0014 */
[----:B------:R-:W-:Y:S01]  /*81b0*/  LEA.HI.X.SX32 R11, R14, R119, 0x1, P0 ;  /* 0x000000770e0b7211 */ /* 0x000fe200000f0eff */
[----:B------:R-:W-:Y:S01]  /*81c0*/  IMAD R18, R142, 0x7, RZ ;  /* 0x000000078e127824 */ /* 0x000fe200078e02ff */
[----:B------:R-:W-:Y:S01]  /*81d0*/  SHF.R.S32.HI R7, RZ, 0x8, R13 ;  /* 0x00000008ff077819 */ /* 0x000fe2000001140d */
[C---:B------:R-:W-:Y:S01]  /*81e0*/  FMUL R157, R70.reuse, R36 ;  /* 0x00000024469d7220 */ /* 0x040fe20000400000 */
[----:B------:R-:W-:Y:S01]  /*81f0*/  FMUL R26, R70, R37 ;  /* 0x00000025461a7220 */ /* 0x000fe20000400000 */
[----:B------:R0:W-:Y:S01]  /*8200*/  STG.E.U8 desc[UR22][R8.64], R15 ;  /* 0x0000000f08007986 */ /* 0x0001e2000c101116 */
[----:B------:R-:W-:Y:S01]  /*8210*/  LEA.HI.X.SX32 R13, R16, R119, 0x1, P1 ;  /* 0x00000077100d7211 */ /* 0x000fe200008f0eff */
[C---:B------:R-:W-:Y:S01]  /*8220*/  FMUL R155, R70.reuse, R38 ;  /* 0x00000026469b7220 */ /* 0x040fe20000400000 */
[C---:B------:R-:W-:Y:S01]  /*8230*/  FMUL R28, R70.reuse, R39 ;  /* 0x00000027461c7220 */ /* 0x040fe20000400000 */
[C---:B------:R-:W-:Y:S01]  /*8240*/  FMUL R151, R70.reuse, R42 ;  /* 0x0000002a46977220 */ /* 0x040fe20000400000 */
[C---:B------:R-:W-:Y:S01]  /*8250*/  FMUL R32, R70.reuse, R43 ;  /* 0x0000002b46207220 */ /* 0x040fe20000400000 */
[C---:B------:R-:W-:Y:S01]  /*8260*/  FMUL R149, R70.reuse, R44 ;  /* 0x0000002c46957220 */ /* 0x040fe20000400000 */
[----:B------:R-:W-:Y:S01]  /*8270*/  FMUL R34, R70, R45 ;  /* 0x0000002d46227220 */ /* 0x000fe20000400000 */
[----:B------:R-:W-:Y:S01]  /*8280*/  F2FP.SATFINITE.E4M3.F32.PACK_AB_MERGE_C R161, R22, R161, RZ ;  /* 0x000000a116a1723e */ /* 0x000fe200048070ff */
[----:B------:R-:W-:-:S02]  /*8290*/  IMAD R16, R142, 0x6, RZ ;  /* 0x000000068e107824 */ /* 0x000fc400078e02ff */
[----:B------:R-:W-:Y:S01]  /*82a0*/  FMUL R147, R70, R46 ;  /* 0x0000002e46937220 */ /* 0x000fe20000400000 */
[C---:B------:R-:W-:Y:S01]  /*82b0*/  IMAD.SHL.U32 R20, R142.reuse, 0x8, RZ ;  /* 0x000000088e147824 */ /* 0x040fe200078e00ff */
[----:B0-----:R-:W-:Y:S01]  /*82c0*/  SHF.R.S32.HI R9, RZ, 0x8, R6 ;  /* 0x00000008ff097819 */ /* 0x001fe20000011406 */
[----:B------:R-:W-:Y:S02]  /*82d0*/  IMAD R22, R142, 0x9, RZ ;  /* 0x000000098e167824 */ /* 0x000fe400078e02ff */
[C---:B------:R-:W-:Y:S01]  /*82e0*/  FMUL R36, R70.reuse, R47 ;  /* 0x0000002f46247220 */ /* 0x040fe20000400000 */
[C---:B------:R-:W-:Y:S01]  /*82f0*/  FMUL R141, R70.reuse, R52 ;  /* 0x00000034468d7220 */ /* 0x040fe20000400000 */
[----:B------:R-:W-:Y:S01]  /*8300*/  FMUL R42, R70, R53 ;  /* 0x00000035462a7220 */ /* 0x000fe20000400000 */
[----:B------:R-:W-:Y:S01]  /*8310*/  F2FP.SATFINITE.E4M3.F32.PACK_AB_MERGE_C R159, R24, R159, RZ ;  /* 0x0000009f189f723e */ /* 0x000fe200048070ff */
[----:B------:R0:W-:Y:S01]  /*8320*/  STG.E.U8 desc[UR22][R10.64], R7 ;  /* 0x000000070a007986 */ /* 0x0001e2000c101116 */
[----:B------:R-:W-:Y:S01]  /*8330*/  F2FP.SATFINITE.E4M3.F32.PACK_AB_MERGE_C R153, R30, R153, RZ ;  /* 0x000000991e99723e */ /* 0x000fe200048070ff */
[----:B------:R-:W-:Y:S01]  /*8340*/  IMAD R24, R142, 0xa, RZ ;  /* 0x0000000a8e187824 */ /* 0x000fe200078e02ff */
[----:B------:R-:W-:Y:S01]  /*8350*/  IADD3 R6, P5, PT, R18, R109, RZ ;  /* 0x0000006d12067210 */ /* 0x000fe20007fbe0ff */
[----:B------:R-:W-:-:S02]  /*8360*/  IMAD R30, R142, 0xd, RZ ;  /* 0x0000000d8e1e7824 */ /* 0x000fc400078e02ff */
[C---:B------:R-:W-:Y:S01]  /*8370*/  FMUL R145, R70.reuse, R48 ;  /* 0x0000003046917220 */ /* 0x040fe20000400000 */
[----:B------:R-:W-:Y:S01]  /*8380*/  FMUL R38, R70, R49 ;  /* 0x0000003146267220 */ /* 0x000fe20000400000 */
[----:B------:R-:W-:Y:S01]  /*8390*/  F2FP.SATFINITE.E4M3.F32.PACK_AB_MERGE_C R157, R26, R157, RZ ;  /* 0x0000009d1a9d723e */ /* 0x000fe200048070ff */
[----:B------:R-:W-:Y:S01]  /*83a0*/  STG.E.U8 desc[UR22][R12.64], R17 ;  /* 0x000000110c007986 */ /* 0x000fe2000c101116 */
[C---:B------:R-:W-:Y:S01]  /*83b0*/  FMUL R143, R70.reuse, R50 ;  /* 0x00000032468f7220 */ /* 0x040fe20000400000 */
[C---:B------:R-:W-:Y:S01]  /*83c0*/  FMUL R40, R70.reuse, R51 ;  /* 0x0000003346287220 */ /* 0x040fe20000400000 */
[C---:B------:R-:W-:Y:S01]  /*83d0*/  FMUL R139, R70.reuse, R54 ;  /* 0x00000036468b7220 */ /* 0x040fe20000400000 */
[C---:B------:R-:W-:Y:S01]  /*83e0*/  FMUL R44, R70.reuse, R55 ;  /* 0x00000037462c7220 */ /* 0x040fe20000400000 */
[C---:B------:R-:W-:Y:S01]  /*83f0*/  FMUL R137, R70.reuse, R56 ;  /* 0x0000003846897220 */ /* 0x040fe20000400000 */
[----:B------:R-:W-:Y:S01]  /*8400*/  FMUL R46, R70, R57 ;  /* 0x00000039462e7220 */ /* 0x000fe20000400000 */
[----:B------:R-:W-:Y:S01]  /*8410*/  F2FP.SATFINITE.E4M3.F32.PACK_AB_MERGE_C R155, R28, R155, RZ ;  /* 0x0000009b1c9b723e */ /* 0x000fe200048070ff */
[----:B------:R1:W-:Y:S01]  /*8420*/  STG.E.U8 desc[UR22][R4.64], R9 ;  /* 0x0000000904007986 */ /* 0x0003e2000c101116 */
[----:B------:R-:W-:Y:S01]  /*8430*/  F2FP.SATFINITE.E4M3.F32.PACK_AB_MERGE_C R151, R32, R151, RZ ;  /* 0x000000972097723e */ /* 0x000fe200048070ff */
[----:B------:R-:W-:Y:S01]  /*8440*/  IMAD R26, R142, 0xb, RZ ;  /* 0x0000000b8e1a7824 */ /* 0x000fe200078e02ff */
[----:B------:R-:W-:Y:S01]  /*8450*/  F2FP.SATFINITE.E4M3.F32.PACK_AB_MERGE_C R149, R34, R149, RZ ;  /* 0x000000952295723e */ /* 0x000fe200048070ff */
[----:B------:R-:W-:Y:S01]  /*8460*/  IMAD R28, R142, 0xc, RZ ;  /* 0x0000000c8e1c7824 */ /* 0x000fe200078e02ff */
[-C--:B------:R-:W-:Y:S01]  /*8470*/  IADD3 R8, P0, PT, R20, R109.reuse, RZ ;  /* 0x0000006d14087210 */ /* 0x080fe20007f1e0ff */
[----:B------:R-:W-:Y:S01]  /*8480*/  IMAD R32, R142, 0xe, RZ ;  /* 0x0000000e8e207824 */ /* 0x000fe200078e02ff */
[----:B0-----:R-:W-:Y:S01]  /*8490*/  IADD3 R10, P1, PT, R22, R109, RZ ;  /* 0x0000006d160a7210 */ /* 0x001fe20007f3e0ff */
[----:B------:R-:W-:-:S02]  /*84a0*/  IMAD R34, R142, 0xf, RZ ;  /* 0x0000000f8e227824 */ /* 0x000fc400078e02ff */
[C---:B------:R-:W-:Y:S01]  /*84b0*/  FMUL R135, R70.reuse, R58 ;  /* 0x0000003a46877220 */ /* 0x040fe20000400000 */
[C---:B------:R-:W-:Y:S01]  /*84c0*/  FMUL R48, R70.reuse, R59 ;  /* 0x0000003b46307220 */ /* 0x040fe20000400000 */
[----:B------:R-:W-:Y:S01]  /*84d0*/  FMUL R129, R70, R64 ;  /* 0x0000004046817220 */ /* 0x000fe20000400000 */
[----:B-1----:R-:W-:Y:S01]  /*84e0*/  IADD3 R4, P4, PT, R16, R109, RZ ;  /* 0x0000006d10047210 */ /* 0x002fe20007f9e0ff */
[----:B------:R-:W-:Y:S01]  /*84f0*/  FMUL R54, R70, R65 ;  /* 0x0000004146367220 */ /* 0x000fe20000400000 */
[----:B------:R-:W-:Y:S01]  /*8500*/  F2FP.SATFINITE.E4M3.F32.PACK_AB_MERGE_C R147, R36, R147, RZ ;  /* 0x000000932493723e */ /* 0x000fe200048070ff */
[----:B------:R-:W-:Y:S01]  /*8510*/  IMAD.SHL.U32 R36, R142, 0x10, RZ ;  /* 0x000000108e247824 */ /* 0x000fe200078e00ff */
[----:B------:R-:W-:Y:S01]  /*8520*/  F2FP.SATFINITE.E4M3.F32.PACK_AB_MERGE_C R141, R42, R141, RZ ;  /* 0x0000008d2a8d723e */ /* 0x000fe200048070ff */
[----:B------:R-:W-:Y:S01]  /*8530*/  IMAD R42, R142, 0x13, RZ ;  /* 0x000000138e2a7824 */ /* 0x000fe200078e02ff */
[----:B------:R-:W-:Y:S01]  /*8540*/  LEA.HI.X.SX32 R7, R18, R119, 0x1, P5 ;  /* 0x0000007712077211 */ /* 0x000fe200028f0eff */
[----:B------:R-:W-:Y:S01]  /*8550*/  FMUL R21, R70, R21 ;  /* 0x0000001546157220 */ /* 0x000fe20000400000 */
[----:B------:R-:W-:Y:S01]  /*8560*/  IADD3 R12, P2, PT, R24, R109, RZ ;  /* 0x0000006d180c7210 */ /* 0x000fe20007f5e0ff */
[----:B------:R-:W-:Y:S01]  /*8570*/  FMUL R23, R70, R23 ;  /* 0x0000001746177220 */ /* 0x000fe20000400000 */
[----:B------:R-:W-:Y:S01]  /*8580*/  IADD3 R18, P5, PT, R30, R109, RZ ;  /* 0x0000006d1e127210 */ /* 0x000fe20007fbe0ff */
[C---:B------:R-:W-:Y:S01]  /*8590*/  FMUL R125, R70.reuse, R60 ;  /* 0x0000003c467d7220 */ /* 0x040fe20000400000 */
[----:B------:R-:W-:Y:S01]  /*85a0*/  FMUL R50, R70, R61 ;  /* 0x0000003d46327220 */ /* 0x000fe20000400000 */
[----:B------:R-:W-:Y:S01]  /*85b0*/  F2FP.SATFINITE.E4M3.F32.PACK_AB_MERGE_C R145, R38, R145, RZ ;  /* 0x000000912691723e */ /* 0x000fe200048070ff */
[C---:B------:R-:W-:Y:S01]  /*85c0*/  FMUL R133, R70.reuse, R62 ;  /* 0x0000003e46857220 */ /* 0x040fe20000400000 */
[----:B------:R-:W-:Y:S01]  /*85d0*/  FMUL R52, R70, R63 ;  /* 0x0000003f46347220 */ /* 0x000fe20000400000 */
[----:B------:R-:W-:Y:S01]  /*85e0*/  F2FP.SATFINITE.E4M3.F32.PACK_AB_MERGE_C R143, R40, R143, RZ ;  /* 0x0000008f288f723e */ /* 0x000fe200048070ff */
[----:B------:R-:W-:Y:S01]  /*85f0*/  IMAD R38, R142, 0x11, RZ ;  /* 0x000000118e267824 */ /* 0x000fe200078e02ff */
[----:B------:R-:W-:Y:S01]  /*8600*/  F2FP.SATFINITE.E4M3.F32.PACK_AB_MERGE_C R139, R44, R139, RZ ;  /* 0x0000008b2c8b723e */ /* 0x000fe200048070ff */
[----:B------:R-:W-:Y:S01]  /*8610*/  FMUL R25, R70, R25 ;  /* 0x0000001946197220 */ /* 0x000fe20000400000 */
[----:B------:R-:W-:Y:S01]  /*8620*/  F2FP.SATFINITE.E4M3.F32.PACK_AB_MERGE_C R137, R46, R137, RZ ;  /* 0x000000892e89723e */ /* 0x000fe200048070ff */
[----:B------:R-:W-:Y:S01]  /*8630*/  IMAD R40, R142, 0x12, RZ ;  /* 0x000000128e287824 */ /* 0x000fe200078e02ff */
[----:B------:R-:W-:Y:S01]  /*8640*/  IADD3 R14, P3, PT, R26, R109, RZ ;  /* 0x0000006d1a0e7210 */ /* 0x000fe20007f7e0ff */
[----:B------:R-:W-:Y:S01]  /*8650*/  IMAD R44, R142, 0x14, RZ ;  /* 0x000000148e2c7824 */ /* 0x000fe200078e02ff */
[-C--:B------:R-:W-:Y:S01]  /*8660*/  LEA.HI.X.SX32 R5, R16, R119.reuse, 0x1, P4 ;  /* 0x0000007710057211 */ /* 0x080fe200020f0eff */
[----:B------:R-:W-:Y:S01]  /*8670*/  IMAD R46, R142, 0x15, RZ ;  /* 0x000000158e2e7824 */ /* 0x000fe200078e02ff */
[----:B------:R-:W-:Y:S01]  /*8680*/  LEA.HI.X.SX32 R9, R20, R119, 0x1, P0 ;  /* 0x0000007714097211 */ /* 0x000fe200000f0eff */
[----:B------:R-:W-:Y:S01]  /*8690*/  FMUL R27, R70, R27 ;  /* 0x0000001b461b7220 */ /* 0x000fe20000400000 */
[----:B------:R-:W-:Y:S01]  /*86a0*/  LEA.HI.X.SX32 R11, R22, R119, 0x1, P1 ;  /* 0x00000077160b7211 */ /* 0x000fe200008f0eff */
[----:B------:R-:W-:Y:S01]  /*86b0*/  FMUL R121, R70, R66 ;  /* 0x0000004246797220 */ /* 0x000fe20000400000 */
[----:B------:R-:W-:Y:S01]  /*86c0*/  IADD3 R16, P4, PT, R28, R109, RZ ;  /* 0x0000006d1c107210 */ /* 0x000fe20007f9e0ff */
[----:B------:R-:W-:Y:S01]  /*86d0*/  FMUL R70, R70, R67 ;  /* 0x0000004346467220 */ /* 0x000fe20000400000 */
[-C--:B------:R-:W-:Y:S01]  /*86e0*/  IADD3 R20, P0, PT, R32, R109.reuse, RZ ;  /* 0x0000006d20147210 */ /* 0x080fe20007f1e0ff */
[----:B------:R-:W-:Y:S01]  /*86f0*/  IMAD R56, R142, 0x1a, RZ ;  /* 0x0000001a8e387824 */ /* 0x000fe200078e02ff */
[----:B------:R-:W-:Y:S01]  /*8700*/  IADD3 R22, P1, PT, R34, R109, RZ ;  /* 0x0000006d22167210 */ /* 0x000fe20007f3e0ff */
[----:B------:R-:W-:Y:S01]  /*8710*/  IMAD R58, R142, 0x1b, RZ ;  /* 0x0000001b8e3a7824 */ /* 0x000fe200078e02ff */
[----:B------:R-:W-:Y:S01]  /*8720*/  F2FP.SATFINITE.E4M3.F32.PACK_AB_MERGE_C R135, R48, R135, RZ ;  /* 0x000000873087723e */ /* 0x000fe200048070ff */
[----:B------:R-:W-:Y:S01]  /*8730*/  IMAD R48, R142, 0x16, RZ ;  /* 0x000000168e307824 */ /* 0x000fe200078e02ff */
[----:B------:R-:W-:Y:S01]  /*8740*/  F2FP.SATFINITE.E4M3.F32.PACK_AB_MERGE_C R129, R54, R129, RZ ;  /* 0x000000813681723e */ /* 0x000fe200048070ff */
[----:B------:R-:W-:Y:S01]  /*8750*/  IMAD R54, R142, 0x19, RZ ;  /* 0x000000198e367824 */ /* 0x000fe200078e02ff */
[-C--:B------:R-:W-:Y:S01]  /*8760*/  LEA.HI.X.SX32 R13, R24, R119.reuse, 0x1, P2 ;  /* 0x00000077180d7211 */ /* 0x080fe200010f0eff */
[----:B------:R-:W-:Y:S01]  /*8770*/  IMAD R60, R142, 0x1c, RZ ;  /* 0x0000001c8e3c7824 */ /* 0x000fe200078e02ff */
[----:B------:R-:W-:Y:S01]  /*8780*/  LEA.HI.X.SX32 R19, R30, R119, 0x1, P5 ;  /* 0x000000771e137211 */ /* 0x000fe200028f0eff */
[----:B------:R-:W-:Y:S01]  /*8790*/  IMAD R66, R142, 0x1f, RZ ;  /* 0x0000001f8e427824 */ /* 0x000fe200078e02ff */
[-C--:B------:R-:W-:Y:S01]  /*87a0*/  IADD3 R24, P2, PT, R36, R109.reuse, RZ ;  /* 0x0000006d24187210 */ /* 0x080fe20007f5e0ff */
[----:B------:R-:W-:Y:S01]  /*87b0*/  IMAD R62, R142, 0x1d, RZ ;  /* 0x0000001d8e3e7824 */ /* 0x000fe200078e02ff */
[----:B------:R-:W-:Y:S01]  /*87c0*/  IADD3 R30, P5, PT, R42, R109, RZ ;  /* 0x0000006d2a1e7210 */ /* 0x000fe20007fbe0ff */
[C---:B------:R-:W-:Y:S01]  /*87d0*/  IMAD R64, R142.reuse, 0x1e, RZ ;  /* 0x0000001e8e407824 */ /* 0x040fe200078e02ff */
[----:B------:R-:W-:Y:S01]  /*87e0*/  F2FP.SATFINITE.E4M3.F32.PACK_AB_MERGE_C R126, R21, R126, RZ ;  /* 0x0000007e157e723e */ /* 0x000fe200048070ff */
[C---:B------:R-:W-:Y:S01]  /*87f0*/  IMAD.SHL.U32 R68, R142.reuse, 0x20, RZ ;  /* 0x000000208e447824 */ /* 0x040fe200078e00ff */
[----:B------:R-:W-:Y:S01]  /*8800*/  F2FP.SATFINITE.E4M3.F32.PACK_AB_MERGE_C R124, R23, R124, RZ ;  /* 0x0000007c177c723e */ /* 0x000fe200048070ff */
[----:B------:R-:W-:Y:S01]  /*8810*/  IMAD R72, R142, 0x22, RZ ;  /* 0x000000228e487824 */ /* 0x000fe200078e02ff */
[----:B------:R-:W-:Y:S01]  /*8820*/  F2FP.SATFINITE.E4M3.F32.PACK_AB_MERGE_C R125, R50, R125, RZ ;  /* 0x0000007d327d723e */ /* 0x000fe200048070ff */
[----:B------:R-:W-:Y:S01]  /*8830*/  IMAD R50, R142, 0x17, RZ ;  /* 0x000000178e327824 */ /* 0x000fe200078e02ff */
[----:B------:R-:W-:Y:S01]  /*8840*/  LEA.HI.X.SX32 R15, R26, R119, 0x1, P3 ;  /* 0x000000771a0f7211 */ /* 0x000fe200018f0eff */
[----:B------:R-:W-:Y:S01]  /*8850*/  IMAD R88, R142, 0x2a, RZ ;  /* 0x0000002a8e587824 */ /* 0x000fe200078e02ff */
[----:B------:R-:W-:Y:S01]  /*8860*/  F2FP.SATFINITE.E4M3.F32.PACK_AB_MERGE_C R133, R52, R133, RZ ;  /* 0x000000853485723e */ /* 0x000fe200048070ff */
[----:B------:R-:W-:Y:S01]  /*8870*/  IMAD R52, R142, 0x18, RZ ;  /* 0x000000188e347824 */ /* 0x000fe200078e02ff */
[----:B------:R-:W-:Y:S01]  /*8880*/  IADD3 R26, P3, PT, R38, R109, RZ ;  /* 0x0000006d261a7210 */ /* 0x000fe20007f7e0ff */
[----:B------:R-:W-:Y:S01]  /*8890*/  IMAD R92, R142, 0x2c, RZ ;  /* 0x0000002c8e5c7824 */ /* 0x000fe200078e02ff */
[-C--:B------:R-:W-:Y:S01]  /*88a0*/  LEA.HI.X.SX32 R17, R28, R119.reuse, 0x1, P4 ;  /* 0x000000771c117211 */ /* 0x080fe200020f0eff */
[----:B------:R-:W-:Y:S01]  /*88b0*/  IMAD R94, R142, 0x2d, RZ ;  /* 0x0000002d8e5e7824 */ /* 0x000fe200078e02ff */
[-C--:B------:R-:W-:Y:S01]  /*88c0*/  LEA.HI.X.SX32 R21, R32, R119.reuse, 0x1, P0 ;  /* 0x0000007720157211 */ /* 0x080fe200000f0eff */
[----:B------:R-:W-:Y:S01]  /*88d0*/  IMAD R96, R142, 0x2e, RZ ;  /* 0x0000002e8e607824 */ /* 0x000fe200078e02ff */
[----:B------:R-:W-:Y:S01]  /*88e0*/  LEA.HI.X.SX32 R23, R34, R119, 0x1, P1 ;  /* 0x0000007722177211 */ /* 0x000fe200008f0eff */
[C---:B------:R-:W-:Y:S01]  /*88f0*/  IMAD R102, R142.reuse, 0x31, RZ ;  /* 0x000000318e667824 */ /* 0x040fe200078e02ff */
[----:B------:R-:W-:Y:S01]  /*8900*/  F2FP.SATFINITE.E4M3.F32.PACK_AB_MERGE_C R122, R25, R122, RZ ;  /* 0x0000007a197a723e */ /* 0x000fe200048070ff */
[----:B------:R-:W-:Y:S01]  /*8910*/  IMAD R98, R142, 0x2f, RZ ;  /* 0x0000002f8e627824 */ /* 0x000fe200078e02ff */
[-C--:B------:R-:W-:Y:S01]  /*8920*/  IADD3 R28, P4, PT, R40, R109.reuse, RZ ;  /* 0x0000006d281c7210 */ /* 0x080fe20007f9e0ff */
[----:B------:R-:W-:Y:S01]  /*8930*/  IMAD R100, R142, 0x30, RZ ;  /* 0x000000308e647824 */ /* 0x000fe200078e02ff */
[-C--:B------:R-:W-:Y:S01]  /*8940*/  IADD3 R32, P0, PT, R44, R109.reuse, RZ ;  /* 0x0000006d2c207210 */ /* 0x080fe20007f1e0ff */
[----:B------:R-:W-:Y:S01]  /*8950*/  IMAD R104, R142, 0x32, RZ ;  /* 0x000000328e687824 */ /* 0x000fe200078e02ff */
[----:B------:R-:W-:Y:S01]  /*8960*/  IADD3 R34, P1, PT, R46, R109, RZ ;  /* 0x0000006d2e227210 */ /* 0x000fe20007f3e0ff */
        /* <DEDUP_REMOVED lines=9> */
[----:B------:R-:W-:Y:S01]  /*8a00*/  IADD3 R42, P5, PT, R54, R109, RZ ;  /* 0x0000006d362a7210 */ /* 0x000fe20007fbe0ff */
        /* <DEDUP_REMOVED lines=12> */
[----:B------:R-:W-:Y:S01]  /*8ad0*/  IMAD R136, R142, 0x3c, RZ ;  /* 0x0000003c8e887824 */ /* 0x000fe200078e02ff */
[-C--:B------:R-:W-:Y:S01]  /*8ae0*/  IADD3 R40, P4, PT, R52, R109.reuse, RZ ;  /* 0x0000006d34287210 */ /* 0x080fe20007f9e0ff */
[----:B------:R-:W-:Y:S01]  /*8af0*/  IMAD R140, R142, 0x3e, RZ ;  /* 0x0000003e8e8c7824 */ /* 0x000fe200078e02ff */
[-C--:B------:R-:W-:Y:S01]  /*8b00*/  IADD3 R44, P0, PT, R56, R109.reuse, RZ ;  /* 0x0000006d382c7210 */ /* 0x080fe20007f1e0ff */
[----:B------:R-:W-:Y:S01]  /*8b10*/  IMAD R142, R142, 0x3f, RZ ;  /* 0x0000003f8e8e7824 */ /* 0x000fe200078e02ff */
[----:B------:R-:W-:Y:S01]  /*8b20*/  IADD3 R46, P1, PT, R58, R109, RZ ;  /* 0x0000006d3a2e7210 */ /* 0x000fe20007f3e0ff */
[----:B------:R0:W-:Y:S01]  /*8b30*/  STG.E.U8 desc[UR22][R4.64], R123 ;  /* 0x0000007b04007986 */ /* 0x0001e2000c101116 */
[-C--:B------:R-:W-:Y:S01]  /*8b40*/  LEA.HI.X.SX32 R37, R48, R119.reuse, 0x1, P2 ;  /* 0x0000007730257211 */ /* 0x080fe200010f0eff */
[----:B------:R-:W1:Y:S01]  /*8b50*/  LDCU UR4, c[0x0][0x3ec] ;  /* 0x00007d80ff0477ac */ /* 0x000e620008000800 */
[----:B------:R-:W-:-:S02]  /*8b60*/  LEA.HI.X.SX32 R43, R54, R119, 0x1, P5 ;  /* 0x00000077362b7211 */ /* 0x000fc400028f0eff */
[-C--:B------:R-:W-:Y:S02]  /*8b70*/  IADD3 R48, P2, PT, R60, R109.reuse, RZ ;  /* 0x0000006d3c307210 */ /* 0x080fe40007f5e0ff */
[----:B------:R-:W-:Y:S02]  /*8b80*/  IADD3 R54, P5, PT, R66, R109, RZ ;  /* 0x0000006d42367210 */ /* 0x000fe40007fbe0ff */
[----:B------:R-:W-:Y:S02]  /*8b90*/  LEA.HI.X.SX32 R39, R50, R119, 0x1, P3 ;  /* 0x0000007732277211 */ /* 0x000fe400018f0eff */
[----:B------:R-:W-:Y:S02]  /*8ba0*/  IADD3 R50, P3, PT, R62, R109, RZ ;  /* 0x0000006d3e327210 */ /* 0x000fe40007f7e0ff */
[-C--:B------:R-:W-:Y:S02]  /*8bb0*/  LEA.HI.X.SX32 R41, R52, R119.reuse, 0x1, P4 ;  /* 0x0000007734297211 */ /* 0x080fe400020f0eff */
[----:B------:R-:W-:-:S02]  /*8bc0*/  LEA.HI.X.SX32 R45, R56, R119, 0x1, P0 ;  /* 0x00000077382d7211 */ /* 0x000fc400000f0eff */
[----:B------:R-:W-:Y:S02]  /*8bd0*/  LEA.HI.X.SX32 R47, R58, R119, 0x1, P1 ;  /* 0x000000773a2f7211 */ /* 0x000fe400008f0eff */
[-C--:B------:R-:W-:Y:S01]  /*8be0*/  IADD3 R52, P4, PT, R64, R109.reuse, RZ ;  /* 0x0000006d40347210 */ /* 0x080fe20007f9e0ff */
[----:B-1----:R-:W-:Y:S01]  /*8bf0*/  UIMAD UR4, UR10, UR4, URZ ;  /* 0x000000040a0472a4 */ /* 0x002fe2000f8e02ff */
[-C--:B------:R-:W-:Y:S02]  /*8c00*/  IADD3 R56, P0, PT, R68, R109.reuse, RZ ;  /* 0x0000006d44387210 */ /* 0x080fe40007f1e0ff */
[----:B------:R-:W-:Y:S01]  /*8c10*/  IADD3 R58, P1, PT, R70, R109, RZ ;  /* 0x0000006d463a7210 */ /* 0x000fe20007f3e0ff */
[----:B------:R-:W-:Y:S01]  /*8c20*/  USHF.L.U32 UR6, UR4, 0x2, URZ ;  /* 0x0000000204067899 */ /* 0x000fe200080006ff */
[-C--:B------:R-:W-:Y:S01]  /*8c30*/  LEA.HI.X.SX32 R49, R60, R119.reuse, 0x1, P2 ;  /* 0x000000773c317211 */ /* 0x080fe200010f0eff */
[----:B------:R-:W-:Y:S01]  /*8c40*/  UIMAD.WIDE UR4, UR4, 0x4, URZ ;  /* 0x00000004040478a5 */ /* 0x000fe2000f8e02ff */
        /* <DEDUP_REMOVED lines=8> */
[-C--:B------:R-:W-:Y:S02]  /*8cd0*/  IADD3 R64, P4, PT, R76, R109.reuse, RZ ;  /* 0x0000006d4c407210 */ /* 0x080fe40007f9e0ff */
[-C--:B------:R-:W-:Y:S02]  /*8ce0*/  IADD3 R68, P0, PT, R80, R109.reuse, RZ ;  /* 0x0000006d50447210 */ /* 0x080fe40007f1e0ff */
[----:B------:R-:W-:Y:S02]  /*8cf0*/  IADD3 R70, P1, PT, R82, R109, RZ ;  /* 0x0000006d52467210 */ /* 0x000fe40007f3e0ff */
[-C--:B------:R-:W-:Y:S02]  /*8d00*/  LEA.HI.X.SX32 R61, R72, R119.reuse, 0x1, P2 ;  /* 0x00000077483d7211 */ /* 0x080fe400010f0eff */
        /* <DEDUP_REMOVED lines=49> */
[----:B------:R-:W-:Y:S02]  /*9020*/  PRMT R130, R123, 0x9910, RZ ;  /* 0x000099107b827816 */ /* 0x000fe400000000ff */
[----:B------:R-:W-:Y:S02]  /*9030*/  PRMT R138, R131, 0x9910, RZ ;  /* 0x00009910838a7816 */ /* 0x000fe400000000ff */
[-C--:B------:R-:W-:Y:S02]  /*9040*/  LEA.HI.X.SX32 R111, R132, R119.reuse, 0x1, P3 ;  /* 0x00000077846f7211 */ /* 0x080fe400018f0eff */
[----:B------:R-:W-:Y:S01]  /*9050*/  PRMT R132, R3, 0x9910, RZ ;  /* 0x0000991003847816 */ /* 0x000fe200000000ff */
[----:B0-----:R-:W-:Y:S01]  /*9060*/  IMAD.MOV.U32 R5, RZ, RZ, R138 ;  /* 0x000000ffff057224 */ /* 0x001fe200078e008a */
[----:B------:R-:W-:Y:S02]  /*9070*/  LEA.HI.X.SX32 R113, R136, R119, 0x1, P4 ;  /* 0x0000007788717211 */ /* 0x000fe400020f0eff */
[----:B------:R-:W-:-:S02]  /*9080*/  SHF.R.S32.HI R130, RZ, 0x8, R130 ;  /* 0x00000008ff827819 */ /* 0x000fc40000011482 */
[----:B------:R-:W-:Y:S02]  /*9090*/  PRMT R136, R127, 0x9910, RZ ;  /* 0x000099107f887816 */ /* 0x000fe400000000ff */
[----:B------:R-:W-:Y:S01]  /*90a0*/  SHF.R.S32.HI R132, RZ, 0x8, R132 ;  /* 0x00000008ff847819 */ /* 0x000fe20000011484 */
[----:B------:R0:W-:Y:S01]  /*90b0*/  STG.E.U8 desc[UR22][R6.64], R130 ;  /* 0x0000008206007986 */ /* 0x0001e2000c101116 */
[----:B------:R-:W-:Y:S02]  /*90c0*/  PRMT R4, R128, 0x9910, RZ ;  /* 0x0000991080047816 */ /* 0x000fe400000000ff */
[----:B------:R-:W-:Y:S01]  /*90d0*/  SHF.R.S32.HI R136, RZ, 0x8, R136 ;  /* 0x00000008ff887819 */ /* 0x000fe20000011488 */
[----:B------:R1:W-:Y:S01]  /*90e0*/  STG.E.U8 desc[UR22][R8.64], R3 ;  /* 0x0000000308007986 */ /* 0x0003e2000c101116 */
[----:B------:R-:W-:Y:S02]  /*90f0*/  SHF.R.S32.HI R5, RZ, 0x8, R5 ;  /* 0x00000008ff057819 */ /* 0x000fe40000011405 */
[-C--:B------:R-:W-:Y:S01]  /*9100*/  LEA.HI.X.SX32 R117, R140, R119.reuse, 0x1, P0 ;  /* 0x000000778c757211 */ /* 0x080fe200000f0eff */
[----:B------:R-:W-:Y:S01]  /*9110*/  STG.E.U8 desc[UR22][R10.64], R132 ;  /* 0x000000840a007986 */ /* 0x000fe2000c101116 */
[----:B------:R-:W-:-:S03]  /*9120*/  LEA.HI.X.SX32 R119, R142, R119, 0x1, P1 ;  /* 0x000000778e777211 */ /* 0x000fc600008f0eff */
[----:B------:R-:W-:Y:S01]  /*9130*/  STG.E.U8 desc[UR22][R12.64], R127 ;  /* 0x0000007f0c007986 */ /* 0x000fe2000c101116 */
[----:B0-----:R-:W-:Y:S02]  /*9140*/  PRMT R6, R122, 0x9910, RZ ;  /* 0x000099107a067816 */ /* 0x001fe400000000ff */
[----:B------:R-:W-:Y:S01]  /*9150*/  PRMT R7, R126, 0x9910, RZ ;  /* 0x000099107e077816 */ /* 0x000fe200000000ff */
[----:B-1----:R-:W-:Y:S01]  /*9160*/  IMAD.MOV.U32 R3, RZ, RZ, R4 ;  /* 0x000000ffff037224 */ /* 0x002fe200078e0004 */
[----:B------:R-:W-:Y:S01]  /*9170*/  PRMT R4, R124, 0x9910, RZ ;  /* 0x000099107c047816 */ /* 0x000fe200000000ff */
[----:B------:R-:W-:Y:S01]  /*9180*/  STG.E.U8 desc[UR22][R14.64], R136 ;  /* 0x000000880e007986 */ /* 0x000fe2000c101116 */
[----:B------:R-:W-:Y:S01]  /*9190*/  SHF.R.S32.HI R7, RZ, 0x8, R7 ;  /* 0x00000008ff077819 */ /* 0x000fe20000011407 */
[----:B------:R-:W0:Y:S01]  /*91a0*/  LDC.64 R8, c[0x0][0x3a0] ;  /* 0x0000e800ff087b82 */ /* 0x000e220000000a00 */
[----:B------:R-:W-:Y:S01]  /*91b0*/  SHF.R.S32.HI R3, RZ, 0x8, R3 ;  /* 0x00000008ff037819 */ /* 0x000fe20000011403 */
[----:B------:R-:W-:Y:S04]  /*91c0*/  STG.E.U8 desc[UR22][R16.64], R131 ;  /* 0x0000008310007986 */ /* 0x000fe8000c101116 */
[----:B------:R1:W-:Y:S04]  /*91d0*/  STG.E.U8 desc[UR22][R18.64], R5 ;  /* 0x0000000512007986 */ /* 0x0003e8000c101116 */
[----:B------:R-:W-:Y:S04]  /*91e0*/  STG.E.U8 desc[UR22][R20.64], R128 ;  /* 0x0000008014007986 */ /* 0x000fe8000c101116 */
[----:B------:R2:W-:Y:S01]  /*91f0*/  STG.E.U8 desc[UR22][R22.64], R3 ;  /* 0x0000000316007986 */ /* 0x0005e2000c101116 */
[----:B-1----:R-:W-:Y:S01]  /*9200*/  SHF.R.S32.HI R5, RZ, 0x8, R4 ;  /* 0x00000008ff057819 */ /* 0x002fe20000011404 */
[----:B------:R-:W-:Y:S01]  /*9210*/  IMAD.MOV.U32 R4, RZ, RZ, R6 ;  /* 0x000000ffff047224 */ /* 0x000fe200078e0006 */
[----:B------:R-:W-:Y:S01]  /*9220*/  PRMT R6, R120, 0x9910, RZ ;  /* 0x0000991078067816 */ /* 0x000fe200000000ff */
[----:B------:R-:W-:Y:S04]  /*9230*/  STG.E.U8 desc[UR22][R24.64], R126 ;  /* 0x0000007e18007986 */ /* 0x000fe8000c101116 */
[----:B------:R1:W-:Y:S01]  /*9240*/  STG.E.U8 desc[UR22][R26.64], R7 ;  /* 0x000000071a007986 */ /* 0x0003e2000c101116 */
[----:B--2---:R-:W-:Y:S01]  /*9250*/  SHF.R.S32.HI R3, RZ, 0x8, R4 ;  /* 0x00000008ff037819 */ /* 0x004fe20000011404 */
[----:B------:R-:W-:Y:S01]  /*9260*/  IMAD.MOV.U32 R4, RZ, RZ, R6 ;  /* 0x000000ffff047224 */ /* 0x000fe200078e0006 */
[----:B------:R-:W-:Y:S01]  /*9270*/  PRMT R6, R165, 0x9910, RZ ;  /* 0x00009910a5067816 */ /* 0x000fe200000000ff */
        /* <DEDUP_REMOVED lines=77> */
[----:B--2---:R-:W-:-:S02]  /*9750*/  SHF.R.S32.HI R7, RZ, 0x8, R4 ;  /* 0x00000008ff077819 */ /* 0x004fc40000011404 */
[----:B------:R-:W-:Y:S01]  /*9760*/  PRMT R4, R135, 0x9910, RZ ;  /* 0x0000991087047816 */ /* 0x000fe200000000ff */
[----:B------:R-:W-:Y:S04]  /*9770*/  STG.E.U8 desc[UR22][R92.64], R139 ;  /* 0x0000008b5c007986 */ /* 0x000fe8000c101116 */
[----:B------:R2:W-:Y:S01]  /*9780*/  STG.E.U8 desc[UR22][R94.64], R3 ;  /* 0x000000035e007986 */ /* 0x0005e2000c101116 */
[----:B-1----:R-:W-:-:S03]  /*9790*/  SHF.R.S32.HI R5, RZ, 0x8, R4 ;  /* 0x00000008ff057819 */ /* 0x002fc60000011404 */
[----:B------:R-:W-:Y:S01]  /*97a0*/  STG.E.U8 desc[UR22][R96.64], R137 ;  /* 0x0000008960007986 */ /* 0x000fe2000c101116 */
[----:B------:R-:W-:-:S03]  /*97b0*/  PRMT R4, R133, 0x9910, RZ ;  /* 0x0000991085047816 */ /* 0x000fc600000000ff */
[----:B------:R1:W-:Y:S01]  /*97c0*/  STG.E.U8 desc[UR22][R98.64], R7 ;  /* 0x0000000762007986 */ /* 0x0003e2000c101116 */
[----:B--2---:R-:W-:-:S03]  /*97d0*/  IMAD.MOV.U32 R3, RZ, RZ, R6 ;  /* 0x000000ffff037224 */ /* 0x004fc600078e0006 */
[----:B------:R-:W-:Y:S01]  /*97e0*/  STG.E.U8 desc[UR22][R100.64], R135 ;  /* 0x0000008764007986 */ /* 0x000fe2000c101116 */
[----:B------:R-:W-:Y:S02]  /*97f0*/  PRMT R6, R121, 0x9910, RZ ;  /* 0x0000991079067816 */ /* 0x000fe400000000ff */
[----:B------:R-:W-:Y:S01]  /*9800*/  SHF.R.S32.HI R3, RZ, 0x8, R3 ;  /* 0x00000008ff037819 */ /* 0x000fe20000011403 */
[----:B------:R2:W-:Y:S01]  /*9810*/  STG.E.U8 desc[UR22][R102.64], R5 ;  /* 0x0000000566007986 */ /* 0x0005e2000c101116 */
[----:B-1----:R-:W-:-:S03]  /*9820*/  SHF.R.S32.HI R7, RZ, 0x8, R4 ;  /* 0x00000008ff077819 */ /* 0x002fc60000011404 */
[----:B------:R-:W-:Y:S01]  /*9830*/  STG.E.U8 desc[UR22][R104.64], R125 ;  /* 0x0000007d68007986 */ /* 0x000fe2000c101116 */
[----:B------:R-:W-:-:S03]  /*9840*/  PRMT R4, R129, 0x9910, RZ ;  /* 0x0000991081047816 */ /* 0x000fc600000000ff */
[----:B------:R1:W-:Y:S01]  /*9850*/  STG.E.U8 desc[UR22][R106.64], R3 ;  /* 0x000000036a007986 */ /* 0x0003e2000c101116 */
[----:B--2---:R-:W-:-:S03]  /*9860*/  IMAD.SHL.U32 R5, R2, 0x4, RZ ;  /* 0x0000000402057824 */ /* 0x004fc600078e00ff */
[----:B------:R-:W-:Y:S01]  /*9870*/  STG.E.U8 desc[UR22][R108.64], R133 ;  /* 0x000000856c007986 */ /* 0x000fe2000c101116 */
[----:B------:R-:W-:-:S03]  /*9880*/  IMAD.HI R2, R2, 0x4, RZ ;  /* 0x0000000402027827 */ /* 0x000fc600078e02ff */
[----:B------:R2:W-:Y:S01]  /*9890*/  STG.E.U8 desc[UR22][R110.64], R7 ;  /* 0x000000076e007986 */ /* 0x0005e2000c101116 */
[----:B-1----:R-:W-:-:S03]  /*98a0*/  SHF.R.S32.HI R3, RZ, 0x8, R4 ;  /* 0x00000008ff037819 */ /* 0x002fc60000011404 */
[----:B------:R1:W-:Y:S01]  /*98b0*/  STG.E.U8 desc[UR22][R112.64], R129 ;  /* 0x0000008170007986 */ /* 0x0003e2000c101116 */
[----:B0-----:R-:W-:-:S03]  /*98c0*/  IADD3 R4, P0, P1, R5, UR6, R8 ;  /* 0x0000000605047c10 */ /* 0x001fc6000f91e008 */
[----:B------:R1:W-:Y:S01]  /*98d0*/  STG.E.U8 desc[UR22][R114.64], R3 ;  /* 0x0000000372007986 */ /* 0x0003e2000c101116 */
[----:B------:R-:W-:Y:S01]  /*98e0*/  IADD3.X R5, PT, PT, R2, UR5, R9, P0, P1 ;  /* 0x0000000502057c10 */ /* 0x000fe200087e2409 */
[----:B--2---:R-:W-:Y:S02]  /*98f0*/  IMAD.MOV.U32 R7, RZ, RZ, R6 ;  /* 0x000000ffff077224 */ /* 0x004fe400078e0006 */
[----:B------:R1:W-:Y:S03]  /*9900*/  STG.E.U8 desc[UR22][R116.64], R121 ;  /* 0x0000007974007986 */ /* 0x0003e6000c101116 */
[----:B------:R-:W-:-:S05]  /*9910*/  SHF.R.S32.HI R7, RZ, 0x8, R7 ;  /* 0x00000008ff077819 */ /* 0x000fca0000011407 */
[----:B------:R1:W-:Y:S04]  /*9920*/  STG.E.U8 desc[UR22][R118.64], R7 ;  /* 0x0000000776007986 */ /* 0x0003e8000c101116 */
[----:B------:R1:W-:Y:S01]  /*9930*/  STG.E desc[UR22][R4.64], R134 ;  /* 0x0000008604007986 */ /* 0x0003e2000c101916 */
[----:B---3--:R-:W-:Y:S06]  /*9940*/  BAR.SYNC.DEFER_BLOCKING 0x0 ;  /* 0x0000000000007b1d */ /* 0x008fec0000010000 */
[----:B------:R-:W-:Y:S05]  /*9950*/  @P6 BRA `(.L_x_21) ;  /* 0x0000000000a06947 */ /* 0x000fea0003800000 */
[----:B------:R-:W0:Y:S01]  /*9960*/  S2UR UR5, SR_CgaCtaId ;  /* 0x00000000000579c3 */ /* 0x000e220000008800 */
[----:B------:R-:W-:Y:S01]  /*9970*/  NOP ;  /* 0x0000000000007918 */ /* 0x000fe20000000000 */
[----:B------:R-:W-:Y:S01]  /*9980*/  UMOV UR4, 0x50 ;  /* 0x0000005000047882 */ /* 0x000fe20000000000 */
[----:B------:R-:W-:Y:S02]  /*9990*/  IMAD.U32 R0, RZ, RZ, UR31 ;  /* 0x0000001fff007e24 */ /* 0x000fe4000f8e00ff */
[----:B-1----:R-:W-:Y:S02]  /*99a0*/  IMAD.MOV.U32 R3, RZ, RZ, 0xf ;  /* 0x0000000fff037424 */ /* 0x002fe400078e00ff */
[----:B------:R-:W-:Y:S01]  /*99b0*/  IMAD.MOV.U32 R7, RZ, RZ, 0x1 ;  /* 0x00000001ff077424 */ /* 0x000fe200078e00ff */
[----:B------:R-:W-:-:S04]  /*99c0*/  LOP3.LUT R0, R0, 0xffff, RZ, 0xc0, !PT ;  /* 0x0000ffff00007812 */ /* 0x000fc800078ec0ff */
[----:B------:R-:W-:-:S05]  /*99d0*/  SHF.R.U32.HI R0, RZ, 0x5, R0 ;  /* 0x00000005ff007819 */ /* 0x000fca0000011600 */
[----:B------:R-:W-:Y:S01]  /*99e0*/  VIADD R2, R0, 0x10 ;  /* 0x0000001000027836 */ /* 0x000fe20000000000 */
[----:B------:R-:W-:Y:S01]  /*99f0*/  SHF.L.U32 R0, R3, R0, RZ ;  /* 0x0000000003007219 */ /* 0x000fe200000006ff */
[----:B0-----:R-:W-:-:S03]  /*9a00*/  ULEA UR6, UR5, UR4, 0x18 ;  /* 0x0000000405067291 */ /* 0x001fc6000f8ec0ff */
[----:B------:R-:W-:-:S04]  /*9a10*/  SHF.L.U32 R3, R7, R2, RZ ;  /* 0x0000000207037219 */ /* 0x000fc800000006ff */
[----:B------:R-:W-:Y:S02]  /*9a20*/  LOP3.LUT R0, R3, R0, RZ, 0xfc, !PT ;  /* 0x0000000003007212 */ /* 0x000fe400078efcff */
[----:B------:R-:W0:Y:S02]  /*9a30*/  LDS R5, [UR6] ;  /* 0x00000006ff057984 */ /* 0x000e240008000800 */
[C---:B------:R-:W-:Y:S02]  /*9a40*/  LOP3.LUT R2, R0.reuse, 0xffff, RZ, 0xc0, !PT ;  /* 0x0000ffff00027812 */ /* 0x040fe400078ec0ff */
[----:B0-----:R-:W-:-:S04]  /*9a50*/  LOP3.LUT R3, R0, 0xffff, R5, 0x80, !PT ;  /* 0x0000ffff00037812 */ /* 0x001fc800078e8005 */
[----:B------:R-:W-:-:S13]  /*9a60*/  ISETP.NE.AND P0, PT, R3, R2, PT ;  /* 0x000000020300720c */ /* 0x000fda0003f05270 */
[----:B------:R-:W-:Y:S05]  /*9a70*/  @P0 BRA `(.L_x_22) ;  /* 0x0000000000500947 */ /* 0x000fea0003800000 */
[----:B------:R-:W-:Y:S02]  /*9a80*/  SHF.R.U32.HI R5, RZ, 0x10, R5 ;  /* 0x00000010ff057819 */ /* 0x000fe40000011605 */
[----:B------:R-:W-:-:S04]  /*9a90*/  SHF.R.U32.HI R2, RZ, 0x10, R0 ;  /* 0x00000010ff027819 */ /* 0x000fc80000011600 */
[----:B------:R-:W-:-:S04]  /*9aa0*/  LOP3.LUT R5, R5, R2, RZ, 0xc0, !PT ;  /* 0x0000000205057212 */ /* 0x000fc800078ec0ff */
[----:B------:R-:W-:-:S13]  /*9ab0*/  ISETP.NE.AND P0, PT, R5, R2, PT ;  /* 0x000000020500720c */ /* 0x000fda0003f05270 */
[----:B------:R-:W-:Y:S05]  /*9ac0*/  @P0 BRA `(.L_x_23) ;  /* 0x0000000000300947 */ /* 0x000fea0003800000 */
[----:B------:R-:W-:Y:S01]  /*9ad0*/  R2UR UR4, R0 ;  /* 0x00000000000472ca */ /* 0x000fe200000e0000 */
[----:B------:R-:W-:Y:S01]  /*9ae0*/  VOTEU.ANY UR5, UPT, PT ;  /* 0x0000000000057886 */ /* 0x000fe200038e0100 */
[----:B------:R-:W0:Y:S01]  /*9af0*/  S2R R0, SR_LANEID ;  /* 0x0000000000007919 */ /* 0x000e220000000000 */
[----:B------:R-:W-:-:S10]  /*9b00*/  UFLO.U32 UR5, UR5 ;  /* 0x00000005000572bd */ /* 0x000fd400080e0000 */
[----:B------:R-:W-:-:S06]  /*9b10*/  ULOP3.LUT UR4, URZ, UR4, URZ, 0x33, !UPT ;  /* 0x00000004ff047292 */ /* 0x000fcc000f8e33ff */
[----:B------:R-:W-:-:S04]  /*9b20*/  IMAD.U32 R2, RZ, RZ, UR4 ;  /* 0x00000004ff027e24 */ /* 0x000fc8000f8e00ff */
[----:B------:R-:W1:Y:S02]  /*9b30*/  REDUX UR7, R2 ;  /* 0x00000000020773c4 */ /* 0x000e640000000000 */
[----:B------:R2:W-:Y:S01]  /*9b40*/  UTCATOMSWS.AND URZ, UR4 ;  /* 0x0000000400ff79e3 */ /* 0x0005e20008000000 */
[----:B0-----:R-:W-:Y:S01]  /*9b50*/  ISETP.EQ.U32.AND P0, PT, R0, UR5, PT ;  /* 0x0000000500007c0c */ /* 0x001fe2000bf02070 */
[----:B-1----:R-:W-:-:S12]  /*9b60*/  IMAD.U32 R0, RZ, RZ, UR7 ;  /* 0x00000007ff007e24 */ /* 0x002fd8000f8e00ff */
[----:B------:R2:W-:Y:S01]  /*9b70*/  @P0 ATOMS.AND RZ, [UR6], R0 ;  /* 0x00000000ffff098c */ /* 0x0005e2000a800006 */
[----:B------:R-:W-:Y:S05]  /*9b80*/  BRA `(.L_x_21) ;  /* 0x0000000000147947 */ /* 0x000fea0003800000 */
.L_x_23:
[----:B------:R-:W-:-:S07]  /*9b90*/  MOV R2, 0x9bb0 ;  /* 0x00009bb000027802 */ /* 0x000fce0000000f00 */
[----:B------:R-:W-:Y:S05]  /*9ba0*/  CALL.REL.NOINC `($__internal_0_$__cuda_sm10x_tcgen05_guardrail_trap_col_being_dealloced_not_returned_by_alloc) ;  /* 0x0000000000447944 */ /* 0x000fea0003c00000 */
[----:B------:R-:W-:Y:S05]  /*9bb0*/  BRA `(.L_x_21) ;  /* 0x0000000000087947 */ /* 0x000fea0003800000 */
.L_x_22:
[----:B------:R-:W-:-:S07]  /*9bc0*/  MOV R2, 0x9be0 ;  /* 0x00009be000027802 */ /* 0x000fce0000000f00 */
[----:B------:R-:W-:Y:S05]  /*9bd0*/  CALL.REL.NOINC `($__internal_2_$__cuda_sm10x_tcgen05_guardrail_trap_unallocated_columns_being_dealloced) ;  /* 0x0000000000507944 */ /* 0x000fea0003c00000 */
.L_x_21:
[----:B------:R-:W-:Y:S01]  /*9be0*/  NOP ;  /* 0x0000000000007918 */ /* 0x000fe20000000000 */
[----:B--2---:R-:W-:Y:S05]  /*9bf0*/  EXIT ;  /* 0x000000000000794d */ /* 0x004fea0003800000 */
.L_x_8:
[----:B------:R-:W1:Y:S02]  /*9c00*/  SYNCS.PHASECHK.TRANS64.TRYWAIT P5, [UR11+0x3800], RZ ;  /* 0x003800ffff0075a7 */ /* 0x000e6400080a110b */
[----:B-1----:R-:W-:Y:S05]  /*9c10*/  @!P5 BRA `(.L_x_8) ;  /* 0xfffffffc00f8d947 */ /* 0x002fea000383ffff */
[----:B------:R-:W-:Y:S05]  /*9c20*/  BRA `(.L_x_7) ;  /* 0xffffff8c00307947 */ /* 0x000fea000383ffff */
.L_x_16:
[----:B------:R-:W2:Y:S02]  /*9c30*/  SYNCS.PHASECHK.TRANS64.TRYWAIT P4, [UR11+0x4810], RZ ;  /* 0x004810ffff0075a7 */ /* 0x000ea4000808110b */
[----:B--2---:R-:W-:Y:S05]  /*9c40*/  @!P4 BRA `(.L_x_16) ;  /* 0xfffffffc00f8c947 */ /* 0x004fea000383ffff */
[----:B------:R-:W-:Y:S05]  /*9c50*/  BRA `(.L_x_24) ;  /* 0xffffffb400987947 */ /* 0x000fea000383ffff */
.L_x_17:
[----:B------:R-:W0:Y:S02]  /*9c60*/  SYNCS.PHASECHK.TRANS64.TRYWAIT P6, [UR30], R40 ;  /* 0x00000028ff0075a7 */ /* 0x000e2400080c111e */
[----:B0-----:R-:W-:Y:S05]  /*9c70*/  @!P6 BRA `(.L_x_17) ;  /* 0xfffffffc00f8e947 */ /* 0x001fea000383ffff */
[----:B------:R-:W-:Y:S05]  /*9c80*/  BRA `(.L_x_25) ;  /* 0xffffffb800787947 */ /* 0x000fea000383ffff */
.L_x_20:
[----:B------:R-:W0:Y:S02]  /*9c90*/  SYNCS.PHASECHK.TRANS64.TRYWAIT P1, [UR30], R3 ;  /* 0x00000003ff0075a7 */ /* 0x000e24000802111e */
[----:B0-----:R-:W-:Y:S05]  /*9ca0*/  @!P1 BRA `(.L_x_20) ;  /* 0xfffffffc00f89947 */ /* 0x001fea000383ffff */
[----:B------:R-:W-:Y:S05]  /*9cb0*/  BRA `(.L_x_26) ;  /* 0xffffffd400387947 */ /* 0x000fea000383ffff */
        .weak           $__internal_0_$__cuda_sm10x_tcgen05_guardrail_trap_col_being_dealloced_not_returned_by_alloc
        .type           $__internal_0_$__cuda_sm10x_tcgen05_guardrail_trap_col_being_dealloced_not_returned_by_alloc,@function
        .size           $__internal_0_$__cuda_sm10x_tcgen05_guardrail_trap_col_being_dealloced_not_returned_by_alloc,($__internal_1_$__cuda_sm10x_tcgen05_guardrail_trap_phase_invalid_during_alloc - $__internal_0_$__cuda_sm10x_tcgen05_guardrail_trap_col_being_dealloced_not_returned_by_alloc)
$__internal_0_$__cuda_sm10x_tcgen05_guardrail_trap_col_being_dealloced_not_returned_by_alloc:
[----:B------:R-:W-:Y:S05]  /*9cc0*/  BPT.TRAP 0x1 ;  /* 0x000000040000795c */ /* 0x000fea0000300000 */
[----:B------:R-:W-:-:S04]  /*9cd0*/  IMAD.MOV.U32 R3, RZ, RZ, 0x0 ;  /* 0x00000000ff037424 */ /* 0x000fc800078e00ff */
[----:B------:R-:W-:Y:S05]  /*9ce0*/  RET.REL.NODEC R2 `(attn_fwd) ;  /* 0xffffff6002c47950 */ /* 0x000fea0003c3ffff */
        .weak           $__internal_1_$__cuda_sm10x_tcgen05_guardrail_trap_phase_invalid_during_alloc
        .type           $__internal_1_$__cuda_sm10x_tcgen05_guardrail_trap_phase_invalid_during_alloc,@function
        .size           $__internal_1_$__cuda_sm10x_tcgen05_guardrail_trap_phase_invalid_during_alloc,($__internal_2_$__cuda_sm10x_tcgen05_guardrail_trap_unallocated_columns_being_dealloced - $__internal_1_$__cuda_sm10x_tcgen05_guardrail_trap_phase_invalid_during_alloc)
$__internal_1_$__cuda_sm10x_tcgen05_guardrail_trap_phase_invalid_during_alloc:
[----:B------:R-:W-:Y:S05]  /*9cf0*/  BPT.TRAP 0x1 ;  /* 0x000000040000795c */ /* 0x000fea0000300000 */
[----:B------:R-:W-:-:S04]  /*9d00*/  IMAD.MOV.U32 R3, RZ, RZ, 0x0 ;  /* 0x00000000ff037424 */ /* 0x000fc800078e00ff */
[----:B------:R-:W-:Y:S05]  /*9d10*/  RET.REL.NODEC R2 `(attn_fwd) ;  /* 0xffffff6002b87950 */ /* 0x000fea0003c3ffff */
        .weak           $__internal_2_$__cuda_sm10x_tcgen05_guardrail_trap_unallocated_columns_being_dealloced
        .type           $__internal_2_$__cuda_sm10x_tcgen05_guardrail_trap_unallocated_columns_being_dealloced,@function
        .size           $__internal_2_$__cuda_sm10x_tcgen05_guardrail_trap_unallocated_columns_being_dealloced,(.L_x_30 - $__internal_2_$__cuda_sm10x_tcgen05_guardrail_trap_unallocated_columns_being_dealloced)
$__internal_2_$__cuda_sm10x_tcgen05_guardrail_trap_unallocated_columns_being_dealloced:
[----:B------:R-:W-:Y:S05]  /*9d20*/  BPT.TRAP 0x1 ;  /* 0x000000040000795c */ /* 0x000fea0000300000 */
[----:B------:R-:W-:-:S04]  /*9d30*/  IMAD.MOV.U32 R3, RZ, RZ, 0x0 ;  /* 0x00000000ff037424 */ /* 0x000fc800078e00ff */
[----:B------:R-:W-:Y:S05]  /*9d40*/  RET.REL.NODEC R2 `(attn_fwd) ;  /* 0xffffff6002ac7950 */ /* 0x000fea0003c3ffff */
.L_x_27:
[----:B------:R-:W-:-:S00]  /*9d50*/  BRA `(.L_x_27) ;  /* 0xfffffffc00fc7947 */ /* 0x000fc0000383ffff */
[----:B------:R-:W-:-:S00]  /*9d60*/  NOP ;  /* 0x0000000000007918 */ /* 0x000fc00000000000 */
        /* <DEDUP_REMOVED lines=9> */
.L_x_30:


//--------------------- .nv.global.init           --------------------------
	.section	.nv.global.init,"aw",@progbits
.nv.global.init:
	.type		_$_str,@object
	.size		_$_str,(.L_3 - _$_str)
_$_str:
        /*0000*/ 	.byte	0x5f, 0x5f, 0x43, 0x55, 0x44, 0x41, 0x5f, 0x46, 0x54, 0x5a, 0x00
.L_3:


//--------------------- .nv.shared.attn_fwd       --------------------------
	.section	.nv.shared.attn_fwd,"aw",@nobits
	.sectionflags	@""
	.align	16
	.zero		1024


//--------------------- .nv.shared.reserved.0     --------------------------
	.section	.nv.shared.reserved.0,"aw",@nobits
	.align	8
	.weak		__nv_reservedSMEM_offset_0_alias
	.size		__nv_reservedSMEM_offset_0_alias, 0, 64
	.other		__nv_reservedSMEM_offset_0_alias,@"STO_CUDA_RESERVED_SHARED STV_DEFAULT"
__nv_reservedSMEM_offset_0_alias:
	.zero		0
.nv.shared.reserved.0:
	.zero		64
	.weak		__nv_reservedSMEM_allocation_phase
	.type		__nv_reservedSMEM_allocation_phase,@object
	.size		__nv_reservedSMEM_allocation_phase,(.L_0 - __nv_reservedSMEM_allocation_phase)
__nv_reservedSMEM_allocation_phase:
	.zero		1
.L_0:
	.zero		7
	.weak		__nv_reservedSMEM_devtool_atexit_pc
	.type		__nv_reservedSMEM_devtool_atexit_pc,@object
	.size		__nv_reservedSMEM_devtool_atexit_pc,(__nv_reservedSMEM_allocation_mask - __nv_reservedSMEM_devtool_atexit_pc)
__nv_reservedSMEM_devtool_atexit_pc:
	.zero		8
	.weak		__nv_reservedSMEM_allocation_mask
	.type		__nv_reservedSMEM_allocation_mask,@object
	.size		__nv_reservedSMEM_allocation_mask,(.L_2 - __nv_reservedSMEM_allocation_mask)
__nv_reservedSMEM_allocation_mask:
	.zero		4
.L_2:


//--------------------- .nv.constant0.attn_fwd    --------------------------
	.section	.nv.constant0.attn_fwd,"a",@progbits
	.sectionflags	@""
	.align	4
.nv.constant0.attn_fwd:
	.zero		1032


//--------------------- SYMBOLS --------------------------

	.type		.nv.reservedSmem.offset0,@object
	.size		.nv.reservedSmem.offset0,0x4
	.type		.nv.reservedSmem.cap,@object
	.size		.nv.reservedSmem.cap,0x4
